# CuTe-DSL kernel — source=fa4 family=fa4_fwd_sm100
# config = {"dtype": "BFloat16", "causal": true, "use_2cta": true, "q_stage": 1, "head_dim": 192, "head_dim_v": 128}


// ===== COMPILED SASS (sm_100a) =====

	.target	sm_100a

	.elftype	@"ET_EXEC"


//--------------------- .note.nv.tkinfo           --------------------------
	.section	.note.nv.tkinfo,"",@"SHT_NOTE"
	.sectionflags	@"SHF_NOTE_NV_TKINFO"
	.tkinfo
        /*0018*/ 	.word	0x00000081
        /*0030*/ 	.string	""
        /*0030*/ 	.string	"ptxas"
        /*0030*/ 	.string	"Cuda compilation tools, release 12.9, V12.9.83"
        /*0030*/ 	.string	"Build system must define TOOLS_VERSION_EXTENDED"
        /*0030*/ 	.string	"-O 3 -arch sm_100a "



//--------------------- .note.nv.cuver            --------------------------
	.section	.note.nv.cuver,"",@"SHT_NOTE"
	.sectionflags	@"SHF_NOTE_NV_CUVER"
        /*0018*/ 	.short	0x0001
        /*001a*/ 	.short	0x0064
        /*001c*/ 	.short	0x0001
        /*001e*/ 	.short	0x0000
        /*0020*/ 	.short	0x0001
        /*0022*/ 	.short	0x0000


//--------------------- .nv.info                  --------------------------
	.section	.nv.info,"",@"SHT_CUDA_INFO"
	.align	4


	//----- nvinfo : EIATTR_REGCOUNT
	.align		4
        /*0000*/ 	.byte	0x04, 0x2f
        /*0002*/ 	.short	(.L_6 - .L_5)
	.align		4
.L_5:
        /*0004*/ 	.word	index@(kernel_cutlass_kernel_flash_attncuteflash_fwd_sm100FlashAttentionForwardSm100_object_at__tensor0000o19211101213_tensor0000o19211101213_tensor0000o12810111213_tensor0000o12811101213_tensor_0)
        /*0008*/ 	.word	0x00000080


	//----- nvinfo : EIATTR_FRAME_SIZE
	.align		4
.L_6:
        /*000c*/ 	.byte	0x04, 0x11
        /*000e*/ 	.short	(.L_8 - .L_7)
	.align		4
.L_7:
        /*0010*/ 	.word	index@($__internal_2_$__cuda_sm10x_tcgen05_guardrail_trap_unallocated_columns_being_dealloced)
        /*0014*/ 	.word	0x00000000


	//----- nvinfo : EIATTR_FRAME_SIZE
	.align		4
.L_8:
        /*0018*/ 	.byte	0x04, 0x11
        /*001a*/ 	.short	(.L_10 - .L_9)
	.align		4
.L_9:
        /*001c*/ 	.word	index@($__internal_1_$__cuda_sm10x_tcgen05_guardrail_trap_phase_invalid_during_alloc)
        /*0020*/ 	.word	0x00000000


	//----- nvinfo : EIATTR_FRAME_SIZE
	.align		4
.L_10:
        /*0024*/ 	.byte	0x04, 0x11
        /*0026*/ 	.short	(.L_12 - .L_11)
	.align		4
.L_11:
        /*0028*/ 	.word	index@($__internal_0_$__cuda_sm10x_tcgen05_guardrail_trap_col_being_dealloced_not_returned_by_alloc)
        /*002c*/ 	.word	0x00000000


	//----- nvinfo : EIATTR_FRAME_SIZE
	.align		4
.L_12:
        /*0030*/ 	.byte	0x04, 0x11
        /*0032*/ 	.short	(.L_14 - .L_13)
	.align		4
.L_13:
        /*0034*/ 	.word	index@(kernel_cutlass_kernel_flash_attncuteflash_fwd_sm100FlashAttentionForwardSm100_object_at__tensor0000o19211101213_tensor0000o19211101213_tensor0000o12810111213_tensor0000o12811101213_tensor_0)
        /*0038*/ 	.word	0x00000000


	//----- nvinfo : EIATTR_MIN_STACK_SIZE
	.align		4
.L_14:
        /*003c*/ 	.byte	0x04, 0x12
        /*003e*/ 	.short	(.L_16 - .L_15)
	.align		4
.L_15:
        /*0040*/ 	.word	index@(kernel_cutlass_kernel_flash_attncuteflash_fwd_sm100FlashAttentionForwardSm100_object_at__tensor0000o19211101213_tensor0000o19211101213_tensor0000o12810111213_tensor0000o12811101213_tensor_0)
        /*0044*/ 	.word	0x00000000
.L_16:


//--------------------- .nv.info.kernel_cutlass_kernel_flash_attncuteflash_fwd_sm100FlashAttentionForwardSm100_object_at__tensor0000o19211101213_tensor0000o19211101213_tensor0000o12810111213_tensor0000o12811101213_tensor_0 --------------------------
	.section	.nv.info.kernel_cutlass_kernel_flash_attncuteflash_fwd_sm100FlashAttentionForwardSm100_object_at__tensor0000o19211101213_tensor0000o19211101213_tensor0000o12810111213_tensor0000o12811101213_tensor_0,"",@"SHT_CUDA_INFO"
	.sectionflags	@""
	.align	4


	//----- nvinfo : EIATTR_CUDA_API_VERSION
	.align		4
        /*0000*/ 	.byte	0x04, 0x37
        /*0002*/ 	.short	(.L_18 - .L_17)
.L_17:
        /*0004*/ 	.word	0x00000081


	//----- nvinfo : EIATTR_KPARAM_INFO
	.align		4
.L_18:
        /*0008*/ 	.byte	0x04, 0x17
        /*000a*/ 	.short	(.L_20 - .L_19)
.L_19:
        /*000c*/ 	.word	0x00000000
        /*0010*/ 	.short	0x0018
        /*0012*/ 	.short	0x02e4
        /*0014*/ 	.byte	0x00, 0xf0, 0x11, 0x00


	//----- nvinfo : EIATTR_KPARAM_INFO
	.align		4
.L_20:
        /*0018*/ 	.byte	0x04, 0x17
        /*001a*/ 	.short	(.L_22 - .L_21)
.L_21:
        /*001c*/ 	.word	0x00000000
        /*0020*/ 	.short	0x0017
        /*0022*/ 	.short	0x02d8
        /*0024*/ 	.byte	0x00, 0xf0, 0x31, 0x00


	//----- nvinfo : EIATTR_KPARAM_INFO
	.align		4
.L_22:
        /*0028*/ 	.byte	0x04, 0x17
        /*002a*/ 	.short	(.L_24 - .L_23)
.L_23:
        /*002c*/ 	.word	0x00000000
        /*0030*/ 	.short	0x0016
        /*0032*/ 	.short	0x02d4
        /*0034*/ 	.byte	0x00, 0xf0, 0x11, 0x00


	//----- nvinfo : EIATTR_KPARAM_INFO
	.align		4
.L_24:
        /*0038*/ 	.byte	0x04, 0x17
        /*003a*/ 	.short	(.L_26 - .L_25)
.L_25:
        /*003c*/ 	.word	0x00000000
        /*0040*/ 	.short	0x0015
        /*0042*/ 	.short	0x02c8
        /*0044*/ 	.byte	0x00, 0xf0, 0x31, 0x00


	//----- nvinfo : EIATTR_KPARAM_INFO
	.align		4
.L_26:
        /*0048*/ 	.byte	0x04, 0x17
        /*004a*/ 	.short	(.L_28 - .L_27)
.L_27:
        /*004c*/ 	.word	0x00000000
        /*0050*/ 	.short	0x0014
        /*0052*/ 	.short	0x02bc
        /*0054*/ 	.byte	0x00, 0xf0, 0x31, 0x00


	//----- nvinfo : EIATTR_KPARAM_INFO
	.align		4
.L_28:
        /*0058*/ 	.byte	0x04, 0x17
        /*005a*/ 	.short	(.L_30 - .L_29)
.L_29:
        /*005c*/ 	.word	0x00000000
        /*0060*/ 	.short	0x0013
        /*0062*/ 	.short	0x02b0
        /*0064*/ 	.byte	0x00, 0xf0, 0x31, 0x00


	//----- nvinfo : EIATTR_KPARAM_INFO
	.align		4
.L_30:
        /*0068*/ 	.byte	0x04, 0x17
        /*006a*/ 	.short	(.L_32 - .L_31)
.L_31:
        /*006c*/ 	.word	0x00000000
        /*0070*/ 	.short	0x0012
        /*0072*/ 	.short	0x02a4
        /*0074*/ 	.byte	0x00, 0xf0, 0x31, 0x00


	//----- nvinfo : EIATTR_KPARAM_INFO
	.align		4
.L_32:
        /*0078*/ 	.byte	0x04, 0x17
        /*007a*/ 	.short	(.L_34 - .L_33)
.L_33:
        /*007c*/ 	.word	0x00000000
        /*0080*/ 	.short	0x0011
        /*0082*/ 	.short	0x02a0
        /*0084*/ 	.byte	0x00, 0xf0, 0x11, 0x00


	//----- nvinfo : EIATTR_KPARAM_INFO
	.align		4
.L_34:
        /*0088*/ 	.byte	0x04, 0x17
        /*008a*/ 	.short	(.L_36 - .L_35)
.L_35:
        /*008c*/ 	.word	0x00000000
        /*0090*/ 	.short	0x0010
        /*0092*/ 	.short	0x029c
        /*0094*/ 	.byte	0x00, 0xf0, 0x11, 0x00


	//----- nvinfo : EIATTR_KPARAM_INFO
	.align		4
.L_36:
        /*0098*/ 	.byte	0x04, 0x17
        /*009a*/ 	.short	(.L_38 - .L_37)
.L_37:
        /*009c*/ 	.word	0x00000000
        /*00a0*/ 	.short	0x000f
        /*00a2*/ 	.short	0x0298
        /*00a4*/ 	.byte	0x00, 0xf0, 0x11, 0x00


	//----- nvinfo : EIATTR_KPARAM_INFO
	.align		4
.L_38:
        /*00a8*/ 	.byte	0x04, 0x17
        /*00aa*/ 	.short	(.L_40 - .L_39)
.L_39:
        /*00ac*/ 	.word	0x00000000
        /*00b0*/ 	.short	0x000e
        /*00b2*/ 	.short	0x0294
        /*00b4*/ 	.byte	0x00, 0xf0, 0x11, 0x00


	//----- nvinfo : EIATTR_KPARAM_INFO
	.align		4
.L_40:
        /*00b8*/ 	.byte	0x04, 0x17
        /*00ba*/ 	.short	(.L_42 - .L_41)
.L_41:
        /*00bc*/ 	.word	0x00000000
        /*00c0*/ 	.short	0x000d
        /*00c2*/ 	.short	0x0290
        /*00c4*/ 	.byte	0x00, 0xf0, 0x11, 0x00


	//----- nvinfo : EIATTR_KPARAM_INFO
	.align		4
.L_42:
        /*00c8*/ 	.byte	0x04, 0x17
        /*00ca*/ 	.short	(.L_44 - .L_43)
.L_43:
        /*00cc*/ 	.word	0x00000000
        /*00d0*/ 	.short	0x000c
        /*00d2*/ 	.short	0x028c
        /*00d4*/ 	.byte	0x00, 0xf0, 0x11, 0x00


	//----- nvinfo : EIATTR_KPARAM_INFO
	.align		4
.L_44:
        /*00d8*/ 	.byte	0x04, 0x17
        /*00da*/ 	.short	(.L_46 - .L_45)
.L_45:
        /*00dc*/ 	.word	0x00000000
        /*00e0*/ 	.short	0x000b
        /*00e2*/ 	.short	0x0287
        /*00e4*/ 	.byte	0x00, 0xf0, 0x0d, 0x00


	//----- nvinfo : EIATTR_KPARAM_INFO
	.align		4
.L_46:
        /*00e8*/ 	.byte	0x04, 0x17
        /*00ea*/ 	.short	(.L_48 - .L_47)
.L_47:
        /*00ec*/ 	.word	0x00000000
        /*00f0*/ 	.short	0x000a
        /*00f2*/ 	.short	0x0284
        /*00f4*/ 	.byte	0x00, 0xf0, 0x0d, 0x00


	//----- nvinfo : EIATTR_KPARAM_INFO
	.align		4
.L_48:
        /*00f8*/ 	.byte	0x04, 0x17
        /*00fa*/ 	.short	(.L_50 - .L_49)
.L_49:
        /*00fc*/ 	.word	0x00000000
        /*0100*/ 	.short	0x0009
        /*0102*/ 	.short	0x0280
        /*0104*/ 	.byte	0x00, 0xf0, 0x11, 0x00


	//----- nvinfo : EIATTR_KPARAM_INFO
	.align		4
.L_50:
        /*0108*/ 	.byte	0x04, 0x17
        /*010a*/ 	.short	(.L_52 - .L_51)
.L_51:
        /*010c*/ 	.word	0x00000000
        /*0110*/ 	.short	0x0008
        /*0112*/ 	.short	0x0200
        /*0114*/ 	.byte	0x00, 0xf0, 0x01, 0x02


	//----- nvinfo : EIATTR_KPARAM_INFO
	.align		4
.L_52:
        /*0118*/ 	.byte	0x04, 0x17
        /*011a*/ 	.short	(.L_54 - .L_53)
.L_53:
        /*011c*/ 	.word	0x00000000
        /*0120*/ 	.short	0x0007
        /*0122*/ 	.short	0x0180
        /*0124*/ 	.byte	0x00, 0xf0, 0x01, 0x02


	//----- nvinfo : EIATTR_KPARAM_INFO
	.align		4
.L_54:
        /*0128*/ 	.byte	0x04, 0x17
        /*012a*/ 	.short	(.L_56 - .L_55)
.L_55:
        /*012c*/ 	.word	0x00000000
        /*0130*/ 	.short	0x0006
        /*0132*/ 	.short	0x0100
        /*0134*/ 	.byte	0x00, 0xf0, 0x01, 0x02


	//----- nvinfo : EIATTR_KPARAM_INFO
	.align		4
.L_56:
        /*0138*/ 	.byte	0x04, 0x17
        /*013a*/ 	.short	(.L_58 - .L_57)
.L_57:
        /*013c*/ 	.word	0x00000000
        /*0140*/ 	.short	0x0005
        /*0142*/ 	.short	0x0080
        /*0144*/ 	.byte	0x00, 0xf0, 0x01, 0x02


	//----- nvinfo : EIATTR_KPARAM_INFO
	.align		4
.L_58:
        /*0148*/ 	.byte	0x04, 0x17
        /*014a*/ 	.short	(.L_60 - .L_59)
.L_59:
        /*014c*/ 	.word	0x00000000
        /*0150*/ 	.short	0x0004
        /*0152*/ 	.short	0x0030
        /*0154*/ 	.byte	0x00, 0xf0, 0xa1, 0x00


	//----- nvinfo : EIATTR_KPARAM_INFO
	.align		4
.L_60:
        /*0158*/ 	.byte	0x04, 0x17
        /*015a*/ 	.short	(.L_62 - .L_61)
.L_61:
        /*015c*/ 	.word	0x00000000
        /*0160*/ 	.short	0x0003
        /*0162*/ 	.short	0x0024
        /*0164*/ 	.byte	0x00, 0xf0, 0x31, 0x00


	//----- nvinfo : EIATTR_KPARAM_INFO
	.align		4
.L_62:
        /*0168*/ 	.byte	0x04, 0x17
        /*016a*/ 	.short	(.L_64 - .L_63)
.L_63:
        /*016c*/ 	.word	0x00000000
        /*0170*/ 	.short	0x0002
        /*0172*/ 	.short	0x0018
        /*0174*/ 	.byte	0x00, 0xf0, 0x31, 0x00


	//----- nvinfo : EIATTR_KPARAM_INFO
	.align		4
.L_64:
        /*0178*/ 	.byte	0x04, 0x17
        /*017a*/ 	.short	(.L_66 - .L_65)
.L_65:
        /*017c*/ 	.word	0x00000000
        /*0180*/ 	.short	0x0001
        /*0182*/ 	.short	0x000c
        /*0184*/ 	.byte	0x00, 0xf0, 0x31, 0x00


	//----- nvinfo : EIATTR_KPARAM_INFO
	.align		4
.L_66:
        /*0188*/ 	.byte	0x04, 0x17
        /*018a*/ 	.short	(.L_68 - .L_67)
.L_67:
        /*018c*/ 	.word	0x00000000
        /*0190*/ 	.short	0x0000
        /*0192*/ 	.short	0x0000
        /*0194*/ 	.byte	0x00, 0xf0, 0x31, 0x00


	//----- nvinfo : EIATTR_AT_ENTRY_FRAGMENTS
	.align		4
.L_68:
        /*0198*/ 	.byte	0x04, 0x4f
        /*019a*/ 	.short	(.L_70 - .L_69)


	//   ....[0]....
.L_69:
        /*019c*/ 	.word	0x00000004


	//   ....[1]....
        /*01a0*/ 	.word	0x00000005


	//----- nvinfo : EIATTR_RESERVED_SMEM_USED
	.align		4
.L_70:
        /*01a4*/ 	.byte	0x01, 0x41
	.zero		2


	//----- nvinfo : EIATTR_SPARSE_MMA_MASK
	.align		4
        /*01a8*/ 	.byte	0x03, 0x50
        /*01aa*/ 	.short	0x0000


	//----- nvinfo : EIATTR_TCGEN05_2CTA_USED
	.align		4
        /*01ac*/ 	.byte	0x01, 0x52
	.zero		2


	//----- nvinfo : EIATTR_MAXREG_COUNT
	.align		4
        /*01b0*/ 	.byte	0x03, 0x1b
        /*01b2*/ 	.short	0x0080


	//----- nvinfo : EIATTR_NUM_BARRIERS
	.align		4
        /*01b4*/ 	.byte	0x02, 0x4c
        /*01b6*/ 	.byte	0x10
	.zero		1


	//----- nvinfo : EIATTR_INT_WARP_WIDE_INSTR_OFFSETS
	.align		4
        /*01b8*/ 	.byte	0x04, 0x31
        /*01ba*/ 	.short	(.L_72 - .L_71)


	//   ....[0]....
.L_71:
        /*01bc*/ 	.word	0x000046a0


	//   ....[1]....
        /*01c0*/ 	.word	0x000046d0


	//----- nvinfo : EIATTR_COOP_GROUP_MASK_REGIDS
	.align		4
.L_72:
        /*01c4*/ 	.byte	0x04, 0x29
        /*01c6*/ 	.short	(.L_74 - .L_73)


	//   ....[0]....
.L_73:
        /*01c8*/ 	.word	0xffffffff


	//   ....[1]....
        /*01cc*/ 	.word	0xffffffff


	//   ....[2]....
        /*01d0*/ 	.word	0xffffffff


	//   ....[3]....
        /*01d4*/ 	.word	0xffffffff


	//   ....[4]....
        /*01d8*/ 	.word	0xffffffff


	//   ....[5]....
        /*01dc*/ 	.word	0xffffffff


	//   ....[6]....
        /*01e0*/ 	.word	0xffffffff


	//   ....[7]....
        /*01e4*/ 	.word	0xffffffff


	//   ....[8]....
        /*01e8*/ 	.word	0xffffffff


	//   ....[9]....
        /*01ec*/ 	.word	0xffffffff


	//----- nvinfo : EIATTR_COOP_GROUP_INSTR_OFFSETS
	.align		4
.L_74:
        /*01f0*/ 	.byte	0x04, 0x28
        /*01f2*/ 	.short	(.L_76 - .L_75)


	//   ....[0]....
.L_75:
        /*01f4*/ 	.word	0x00000840


	//   ....[1]....
        /*01f8*/ 	.word	0x00002010


	//   ....[2]....
        /*01fc*/ 	.word	0x00002670


	//   ....[3]....
        /*0200*/ 	.word	0x00002840


	//   ....[4]....
        /*0204*/ 	.word	0x00004520


	//   ....[5]....
        /*0208*/ 	.word	0x00004780


	//   ....[6]....
        /*020c*/ 	.word	0x000079c0


	//   ....[7]....
        /*0210*/ 	.word	0x00009d90


	//   ....[8]....
        /*0214*/ 	.word	0x0000ba80


	//   ....[9]....
        /*0218*/ 	.word	0x0000c990


	//----- nvinfo : EIATTR_REG_RECONFIG
	.align		4
.L_76:
        /*021c*/ 	.byte	0x01, 0x54
	.zero		2


	//----- nvinfo : EIATTR_VRC_CTA_INIT_COUNT
	.align		4
        /*0220*/ 	.byte	0x02, 0x4a
        /*0222*/ 	.byte	0x80
	.zero		1


	//----- nvinfo : EIATTR_MBARRIER_INSTR_OFFSETS
	.align		4
        /*0224*/ 	.byte	0x04, 0x39
        /*0226*/ 	.short	(.L_78 - .L_77)


	//   ....[0]....
.L_77:
        /*0228*/ 	.word	0x000003c0
        /*022c*/ 	.word	0x000000ff
        /*0230*/ 	.word	0x000000f0
        /*0234*/ 	.short	0x0100
        /*0236*/ 	.byte	0x04
	.zero		1


	//   ....[1]....
        /*0238*/ 	.word	0x00000400
        /*023c*/ 	.word	0x000000ff
        /*0240*/ 	.word	0x00000000
        /*0244*/ 	.short	0x0100
        /*0246*/ 	.byte	0x10
	.zero		1


	//   ....[2]....
        /*0248*/ 	.word	0x00000410
        /*024c*/ 	.word	0x000000ff
        /*0250*/ 	.word	0x00000008
        /*0254*/ 	.short	0x0100
        /*0256*/ 	.byte	0x10
	.zero		1


	//   ....[3]....
        /*0258*/ 	.word	0x000004e0
        /*025c*/ 	.word	0x000000ff
        /*0260*/ 	.word	0x00000010
        /*0264*/ 	.short	0x0100
        /*0266*/ 	.byte	0x04
	.zero		1


	//   ....[4]....
        /*0268*/ 	.word	0x000004f0
        /*026c*/ 	.word	0x000000ff
        /*0270*/ 	.word	0x00000018
        /*0274*/ 	.short	0x0100
        /*0276*/ 	.byte	0x04
	.zero		1


	//   ....[5]....
        /*0278*/ 	.word	0x00000500
        /*027c*/ 	.word	0x000000ff
        /*0280*/ 	.word	0x00000020
        /*0284*/ 	.short	0x0100
        /*0286*/ 	.byte	0x04
	.zero		1


	//   ....[6]....
        /*0288*/ 	.word	0x00000510
        /*028c*/ 	.word	0x000000ff
        /*0290*/ 	.word	0x00000028
        /*0294*/ 	.short	0x0100
        /*0296*/ 	.byte	0x04
	.zero		1


	//   ....[7]....
        /*0298*/ 	.word	0x00000520
        /*029c*/ 	.word	0x000000ff
        /*02a0*/ 	.word	0x00000030
        /*02a4*/ 	.short	0x0100
        /*02a6*/ 	.byte	0x04
	.zero		1


	//   ....[8]....
        /*02a8*/ 	.word	0x00000530
        /*02ac*/ 	.word	0x000000ff
        /*02b0*/ 	.word	0x00000038
        /*02b4*/ 	.short	0x0100
        /*02b6*/ 	.byte	0x04
	.zero		1


	//   ....[9]....
        /*02b8*/ 	.word	0x00000540
        /*02bc*/ 	.word	0x000000ff
        /*02c0*/ 	.word	0x00000040
        /*02c4*/ 	.short	0x0100
        /*02c6*/ 	.byte	0x04
	.zero		1


	//   ....[10]....
        /*02c8*/ 	.word	0x00000550
        /*02cc*/ 	.word	0x000000ff
        /*02d0*/ 	.word	0x00000048
        /*02d4*/ 	.short	0x0100
        /*02d6*/ 	.byte	0x04
	.zero		1


	//   ....[11]....
        /*02d8*/ 	.word	0x00000560
        /*02dc*/ 	.word	0x000000ff
        /*02e0*/ 	.word	0x00000050
        /*02e4*/ 	.short	0x0100
        /*02e6*/ 	.byte	0x04
	.zero		1


	//   ....[12]....
        /*02e8*/ 	.word	0x00000570
        /*02ec*/ 	.word	0x000000ff
        /*02f0*/ 	.word	0x00000058
        /*02f4*/ 	.short	0x0100
        /*02f6*/ 	.byte	0x04
	.zero		1


	//   ....[13]....
        /*02f8*/ 	.word	0x00000580
        /*02fc*/ 	.word	0x000000ff
        /*0300*/ 	.word	0x00000060
        /*0304*/ 	.short	0x0100
        /*0306*/ 	.byte	0x04
	.zero		1


	//   ....[14]....
        /*0308*/ 	.word	0x00000590
        /*030c*/ 	.word	0x000000ff
        /*0310*/ 	.word	0x00000068
        /*0314*/ 	.short	0x0100
        /*0316*/ 	.byte	0x04
	.zero		1


	//   ....[15]....
        /*0318*/ 	.word	0x000005a0
        /*031c*/ 	.word	0x000000ff
        /*0320*/ 	.word	0x00000070
        /*0324*/ 	.short	0x0100
        /*0326*/ 	.byte	0x04
	.zero		1


	//   ....[16]....
        /*0328*/ 	.word	0x000005b0
        /*032c*/ 	.word	0x000000ff
        /*0330*/ 	.word	0x00000078
        /*0334*/ 	.short	0x0100
        /*0336*/ 	.byte	0x04
	.zero		1


	//   ....[17]....
        /*0338*/ 	.word	0x000005c0
        /*033c*/ 	.word	0x000000ff
        /*0340*/ 	.word	0x00000080
        /*0344*/ 	.short	0x0100
        /*0346*/ 	.byte	0x04
	.zero		1


	//   ....[18]....
        /*0348*/ 	.word	0x000005d0
        /*034c*/ 	.word	0x000000ff
        /*0350*/ 	.word	0x00000088
        /*0354*/ 	.short	0x0100
        /*0356*/ 	.byte	0x04
	.zero		1


	//   ....[19]....
        /*0358*/ 	.word	0x00000770
        /*035c*/ 	.word	0x000000ff
        /*0360*/ 	.word	0x00000090
        /*0364*/ 	.short	0x0100
        /*0366*/ 	.byte	0x04
	.zero		1


	//   ....[20]....
        /*0368*/ 	.word	0x00000780
        /*036c*/ 	.word	0x000000ff
        /*0370*/ 	.word	0x00000098
        /*0374*/ 	.short	0x0100
        /*0376*/ 	.byte	0x04
	.zero		1


	//   ....[21]....
        /*0378*/ 	.word	0x00000790
        /*037c*/ 	.word	0x000000ff
        /*0380*/ 	.word	0x000000a0
        /*0384*/ 	.short	0x0100
        /*0386*/ 	.byte	0x04
	.zero		1


	//   ....[22]....
        /*0388*/ 	.word	0x000007a0
        /*038c*/ 	.word	0x000000ff
        /*0390*/ 	.word	0x000000a8
        /*0394*/ 	.short	0x0100
        /*0396*/ 	.byte	0x04
	.zero		1


	//   ....[23]....
        /*0398*/ 	.word	0x000007b0
        /*039c*/ 	.word	0x000000ff
        /*03a0*/ 	.word	0x000000b0
        /*03a4*/ 	.short	0x0100
        /*03a6*/ 	.byte	0x04
	.zero		1


	//   ....[24]....
        /*03a8*/ 	.word	0x000007c0
        /*03ac*/ 	.word	0x000000ff
        /*03b0*/ 	.word	0x000000b8
        /*03b4*/ 	.short	0x0100
        /*03b6*/ 	.byte	0x04
	.zero		1


	//   ....[25]....
        /*03b8*/ 	.word	0x000007d0
        /*03bc*/ 	.word	0x000000ff
        /*03c0*/ 	.word	0x000000c0
        /*03c4*/ 	.short	0x0100
        /*03c6*/ 	.byte	0x04
	.zero		1


	//   ....[26]....
        /*03c8*/ 	.word	0x000007e0
        /*03cc*/ 	.word	0x000000ff
        /*03d0*/ 	.word	0x000000c8
        /*03d4*/ 	.short	0x0100
        /*03d6*/ 	.byte	0x04
	.zero		1


	//   ....[27]....
        /*03d8*/ 	.word	0x00000ec0
        /*03dc*/ 	.word	0x000000ff
        /*03e0*/ 	.word	0x00000048
        /*03e4*/ 	.short	0x010a
        /*03e6*/ 	.byte	0x04
	.zero		1


	//   ....[28]....
        /*03e8*/ 	.word	0x00001370
        /*03ec*/ 	.word	0x000000ff
        /*03f0*/ 	.word	0x00000008
        /*03f4*/ 	.short	0x010a
        /*03f6*/ 	.byte	0x04
	.zero		1


	//   ....[29]....
        /*03f8*/ 	.word	0x00001610
        /*03fc*/ 	.word	0x000000ff
        /*0400*/ 	.word	0x00000050
        /*0404*/ 	.short	0x010a
        /*0406*/ 	.byte	0x04
	.zero		1


	//   ....[30]....
        /*0408*/ 	.word	0x000018a0
        /*040c*/ 	.word	0x000000ff
        /*0410*/ 	.word	0x00000048
        /*0414*/ 	.short	0x010a
        /*0416*/ 	.byte	0x07
	.zero		1


	//   ....[31]....
        /*0418*/ 	.word	0x00001a70
        /*041c*/ 	.word	0x000000ff
        /*0420*/ 	.word	0x00000048
        /*0424*/ 	.short	0x010a
        /*0426*/ 	.byte	0x06
	.zero		1


	//   ....[32]....
        /*0428*/ 	.word	0x00001e00
        /*042c*/ 	.word	0x000000ff
        /*0430*/ 	.word	0x00000048
        /*0434*/ 	.short	0x010a
        /*0436*/ 	.byte	0x06
	.zero		1


	//   ....[33]....
        /*0438*/ 	.word	0x00001e80
        /*043c*/ 	.word	0x000000ff
        /*0440*/ 	.word	0x00000008
        /*0444*/ 	.short	0x010a
        /*0446*/ 	.byte	0x04
	.zero		1


	//   ....[34]....
        /*0448*/ 	.word	0x00001f00
        /*044c*/ 	.word	0x000000ff
        /*0450*/ 	.word	0x00000008
        /*0454*/ 	.short	0x010a
        /*0456*/ 	.byte	0x04
	.zero		1


	//   ....[35]....
        /*0458*/ 	.word	0x00001fe0
        /*045c*/ 	.word	0x000000ff
        /*0460*/ 	.word	0x000000f0
        /*0464*/ 	.short	0x0100
        /*0466*/ 	.byte	0x04
	.zero		1


	//   ....[36]....
        /*0468*/ 	.word	0x00002290
        /*046c*/ 	.word	0x00000008
        /*0470*/ 	.word	0x00000000
        /*0474*/ 	.short	0x010a
        /*0476*/ 	.byte	0xff
	.zero		1


	//   ....[37]....
        /*0478*/ 	.word	0x000022b0
        /*047c*/ 	.word	0x00000008
        /*0480*/ 	.word	0x00000000
        /*0484*/ 	.short	0x010a
        /*0486*/ 	.byte	0xff
	.zero		1


	//   ....[38]....
        /*0488*/ 	.word	0x000024d0
        /*048c*/ 	.word	0x00000005
        /*0490*/ 	.word	0x00000000
        /*0494*/ 	.short	0x010a
        /*0496*/ 	.byte	0xff
	.zero		1


	//   ....[39]....
        /*0498*/ 	.word	0x000024f0
        /*049c*/ 	.word	0x00000005
        /*04a0*/ 	.word	0x00000000
        /*04a4*/ 	.short	0x010a
        /*04a6*/ 	.byte	0xff
	.zero		1


	//   ....[40]....
        /*04a8*/ 	.word	0x000025f0
        /*04ac*/ 	.word	0x00000008
        /*04b0*/ 	.word	0x00000000
        /*04b4*/ 	.short	0x0101
        /*04b6*/ 	.byte	0xff
	.zero		1


	//   ....[41]....
        /*04b8*/ 	.word	0x00002bc0
        /*04bc*/ 	.word	0x000000ff
        /*04c0*/ 	.word	0x00000000
        /*04c4*/ 	.short	0x010a
        /*04c6*/ 	.byte	0x04
	.zero		1


	//   ....[42]....
        /*04c8*/ 	.word	0x00002be0
        /*04cc*/ 	.word	0x000000ff
        /*04d0*/ 	.word	0x00000010
        /*04d4*/ 	.short	0x010a
        /*04d6*/ 	.byte	0x04
	.zero		1


	//   ....[43]....
        /*04d8*/ 	.word	0x000035b0
        /*04dc*/ 	.word	0x000000ff
        /*04e0*/ 	.word	0x00000010
        /*04e4*/ 	.short	0x010a
        /*04e6*/ 	.byte	0x12
	.zero		1


	//   ....[44]....
        /*04e8*/ 	.word	0x00003610
        /*04ec*/ 	.word	0x000000ff
        /*04f0*/ 	.word	0x00000088
        /*04f4*/ 	.short	0x010a
        /*04f6*/ 	.byte	0x04
	.zero		1


	//   ....[45]....
        /*04f8*/ 	.word	0x000038b0
        /*04fc*/ 	.word	0x000000ff
        /*0500*/ 	.word	0x00000090
        /*0504*/ 	.short	0x010a
        /*0506*/ 	.byte	0x04
	.zero		1


	//   ....[46]....
        /*0508*/ 	.word	0x00003a30
        /*050c*/ 	.word	0x000000ff
        /*0510*/ 	.word	0x00000010
        /*0514*/ 	.short	0x010a
        /*0516*/ 	.byte	0x15
	.zero		1


	//   ....[47]....
        /*0518*/ 	.word	0x00003e90
        /*051c*/ 	.word	0x000000ff
        /*0520*/ 	.word	0x00000010
        /*0524*/ 	.short	0x010a
        /*0526*/ 	.byte	0x12
	.zero		1


	//   ....[48]....
        /*0528*/ 	.word	0x00003eb0
        /*052c*/ 	.word	0x000000ff
        /*0530*/ 	.word	0x00000088
        /*0534*/ 	.short	0x010a
        /*0536*/ 	.byte	0x04
	.zero		1


	//   ....[49]....
        /*0538*/ 	.word	0x00004280
        /*053c*/ 	.word	0x000000ff
        /*0540*/ 	.word	0x00000090
        /*0544*/ 	.short	0x010a
        /*0546*/ 	.byte	0x04
	.zero		1


	//   ....[50]....
        /*0548*/ 	.word	0x000044f0
        /*054c*/ 	.word	0x000000ff
        /*0550*/ 	.word	0x00000000
        /*0554*/ 	.short	0x0101
        /*0556*/ 	.byte	0x05
	.zero		1


	//   ....[51]....
        /*0558*/ 	.word	0x00004500
        /*055c*/ 	.word	0x000000ff
        /*0560*/ 	.word	0x000000f0
        /*0564*/ 	.short	0x010a
        /*0566*/ 	.byte	0x04
	.zero		1


	//   ....[52]....
        /*0568*/ 	.word	0x00004880
        /*056c*/ 	.word	0x000000ff
        /*0570*/ 	.word	0x000000f0
        /*0574*/ 	.short	0x0100
        /*0576*/ 	.byte	0x06
	.zero		1


	//   ....[53]....
        /*0578*/ 	.word	0x00004c90
        /*057c*/ 	.word	0x000000ff
        /*0580*/ 	.word	0x000000c0
        /*0584*/ 	.short	0x010a
        /*0586*/ 	.byte	0x04
	.zero		1


	//   ....[54]....
        /*0588*/ 	.word	0x00004d80
        /*058c*/ 	.word	0x000000ff
        /*0590*/ 	.word	0x000000c8
        /*0594*/ 	.short	0x0101
        /*0596*/ 	.byte	0x04
	.zero		1


	//   ....[55]....
        /*0598*/ 	.word	0x00004f20
        /*059c*/ 	.word	0x000000ff
        /*05a0*/ 	.word	0x000000b8
        /*05a4*/ 	.short	0x010a
        /*05a6*/ 	.byte	0x08
	.zero		1


	//   ....[56]....
        /*05a8*/ 	.word	0x00005000
        /*05ac*/ 	.word	0x000000ff
        /*05b0*/ 	.word	0x00000080
        /*05b4*/ 	.short	0x010a
        /*05b6*/ 	.byte	0x08
	.zero		1


	//   ....[57]....
        /*05b8*/ 	.word	0x00007840
        /*05bc*/ 	.word	0x000000ff
        /*05c0*/ 	.word	0x00000000
        /*05c4*/ 	.short	0x0101
        /*05c6*/ 	.byte	0x0d
	.zero		1


	//   ....[58]....
        /*05c8*/ 	.word	0x000079d0
        /*05cc*/ 	.word	0x000000ff
        /*05d0*/ 	.word	0x00000000
        /*05d4*/ 	.short	0x0101
        /*05d6*/ 	.byte	0x04
	.zero		1


	//   ....[59]....
        /*05d8*/ 	.word	0x00007a00
        /*05dc*/ 	.word	0x000000ff
        /*05e0*/ 	.word	0x000000b8
        /*05e4*/ 	.short	0x010a
        /*05e6*/ 	.byte	0x08
	.zero		1


	//   ....[60]....
        /*05e8*/ 	.word	0x00007bd0
        /*05ec*/ 	.word	0x000000ff
        /*05f0*/ 	.word	0x00000080
        /*05f4*/ 	.short	0x010a
        /*05f6*/ 	.byte	0x08
	.zero		1


	//   ....[61]....
        /*05f8*/ 	.word	0x00009a80
        /*05fc*/ 	.word	0x000000ff
        /*0600*/ 	.word	0x00000000
        /*0604*/ 	.short	0x0101
        /*0606*/ 	.byte	0x0d
	.zero		1


	//   ....[62]....
        /*0608*/ 	.word	0x00009db0
        /*060c*/ 	.word	0x000000ff
        /*0610*/ 	.word	0x00000000
        /*0614*/ 	.short	0x0101
        /*0616*/ 	.byte	0x0f
	.zero		1


	//   ....[63]....
        /*0618*/ 	.word	0x00009dc0
        /*061c*/ 	.word	0x000000ff
        /*0620*/ 	.word	0x000000b8
        /*0624*/ 	.short	0x010a
        /*0626*/ 	.byte	0x08
	.zero		1


	//   ....[64]....
        /*0628*/ 	.word	0x0000a400
        /*062c*/ 	.word	0x000000ff
        /*0630*/ 	.word	0x00000080
        /*0634*/ 	.short	0x010a
        /*0636*/ 	.byte	0x07
	.zero		1


	//   ....[65]....
        /*0638*/ 	.word	0x0000b7f0
        /*063c*/ 	.word	0x000000ff
        /*0640*/ 	.word	0x00000000
        /*0644*/ 	.short	0x0101
        /*0646*/ 	.byte	0x0d
	.zero		1


	//   ....[66]....
        /*0648*/ 	.word	0x0000baa0
        /*064c*/ 	.word	0x000000ff
        /*0650*/ 	.word	0x00000000
        /*0654*/ 	.short	0x0101
        /*0656*/ 	.byte	0x09
	.zero		1


	//   ....[67]....
        /*0658*/ 	.word	0x0000bab0
        /*065c*/ 	.word	0x000000ff
        /*0660*/ 	.word	0x000000b8
        /*0664*/ 	.short	0x010a
        /*0666*/ 	.byte	0x07
	.zero		1


	//   ....[68]....
        /*0668*/ 	.word	0x0000c050
        /*066c*/ 	.word	0x00000004
        /*0670*/ 	.word	0x000000b8
        /*0674*/ 	.short	0x010a
        /*0676*/ 	.byte	0xff
	.zero		1


	//   ....[69]....
        /*0678*/ 	.word	0x0000c130
        /*067c*/ 	.word	0x000000ff
        /*0680*/ 	.word	0x000000f0
        /*0684*/ 	.short	0x0100
        /*0686*/ 	.byte	0x06
	.zero		1


	//   ....[70]....
        /*0688*/ 	.word	0x0000c240
        /*068c*/ 	.word	0x000000ff
        /*0690*/ 	.word	0x000000f0
        /*0694*/ 	.short	0x0100
        /*0696*/ 	.byte	0x06
	.zero		1


	//   ....[71]....
        /*0698*/ 	.word	0x0000c640
        /*069c*/ 	.word	0x000000ff
        /*06a0*/ 	.word	0x00000000
        /*06a4*/ 	.short	0x0101
        /*06a6*/ 	.byte	0x09
	.zero		1


	//   ....[72]....
        /*06a8*/ 	.word	0x0000c860
        /*06ac*/ 	.word	0x000000ff
        /*06b0*/ 	.word	0x000000b8
        /*06b4*/ 	.short	0x0101
        /*06b6*/ 	.byte	0x07
	.zero		1


	//   ....[73]....
        /*06b8*/ 	.word	0x0000cef0
        /*06bc*/ 	.word	0x000000ff
        /*06c0*/ 	.word	0x00000000
        /*06c4*/ 	.short	0x0101
        /*06c6*/ 	.byte	0x09
	.zero		1


	//   ....[74]....
        /*06c8*/ 	.word	0x0000cf20
        /*06cc*/ 	.word	0x000000ff
        /*06d0*/ 	.word	0x000000b8
        /*06d4*/ 	.short	0x0101
        /*06d6*/ 	.byte	0x07
	.zero		1


	//   ....[75]....
        /*06d8*/ 	.word	0x0000cfb0
        /*06dc*/ 	.word	0x000000ff
        /*06e0*/ 	.word	0x000000b8
        /*06e4*/ 	.short	0x0101
        /*06e6*/ 	.byte	0x07
	.zero		1


	//   ....[76]....
        /*06e8*/ 	.word	0x0000cfc0
        /*06ec*/ 	.word	0x000000ff
        /*06f0*/ 	.word	0x000000a0
        /*06f4*/ 	.short	0x010a
        /*06f6*/ 	.byte	0x07
	.zero		1


	//   ....[77]....
        /*06f8*/ 	.word	0x0000d010
        /*06fc*/ 	.word	0x000000ff
        /*0700*/ 	.word	0x000000c8
        /*0704*/ 	.short	0x010a
        /*0706*/ 	.byte	0x07
	.zero		1


	//   ....[78]....
        /*0708*/ 	.word	0x0000dc20
        /*070c*/ 	.word	0x000000ff
        /*0710*/ 	.word	0x00000000
        /*0714*/ 	.short	0x0101
        /*0716*/ 	.byte	0x09
	.zero		1


	//   ....[79]....
        /*0718*/ 	.word	0x0000dc30
        /*071c*/ 	.word	0x000000ff
        /*0720*/ 	.word	0x000000c0
        /*0724*/ 	.short	0x0101
        /*0726*/ 	.byte	0x07
	.zero		1


	//   ....[80]....
        /*0728*/ 	.word	0x0000ddb0
        /*072c*/ 	.word	0x000000ff
        /*0730*/ 	.word	0x000000c8
        /*0734*/ 	.short	0x010a
        /*0736*/ 	.byte	0x07
	.zero		1


	//   ....[81]....
        /*0738*/ 	.word	0x0000de90
        /*073c*/ 	.word	0x000000ff
        /*0740*/ 	.word	0x000000f0
        /*0744*/ 	.short	0x0100
        /*0746*/ 	.byte	0x06
	.zero		1


	//   ....[82]....
        /*0748*/ 	.word	0x0000df80
        /*074c*/ 	.word	0x000000ff
        /*0750*/ 	.word	0x000000f0
        /*0754*/ 	.short	0x0100
        /*0756*/ 	.byte	0x06
	.zero		1


	//   ....[83]....
        /*0758*/ 	.word	0x0000dff0
        /*075c*/ 	.word	0x00000004
        /*0760*/ 	.word	0x00000048
        /*0764*/ 	.short	0x010a
        /*0766*/ 	.byte	0xff
	.zero		1


	//   ....[84]....
        /*0768*/ 	.word	0x0000e070
        /*076c*/ 	.word	0x00000004
        /*0770*/ 	.word	0x00000008
        /*0774*/ 	.short	0x010a
        /*0776*/ 	.byte	0xff
	.zero		1


	//   ....[85]....
        /*0778*/ 	.word	0x0000e0f0
        /*077c*/ 	.word	0x00000004
        /*0780*/ 	.word	0x00000050
        /*0784*/ 	.short	0x010a
        /*0786*/ 	.byte	0xff
	.zero		1


	//   ....[86]....
        /*0788*/ 	.word	0x0000e160
        /*078c*/ 	.word	0x00000004
        /*0790*/ 	.word	0x00000048
        /*0794*/ 	.short	0x010a
        /*0796*/ 	.byte	0xff
	.zero		1


	//   ....[87]....
        /*0798*/ 	.word	0x0000e1e0
        /*079c*/ 	.word	0x00000004
        /*07a0*/ 	.word	0x00000048
        /*07a4*/ 	.short	0x010a
        /*07a6*/ 	.byte	0xff
	.zero		1


	//   ....[88]....
        /*07a8*/ 	.word	0x0000e250
        /*07ac*/ 	.word	0x00000004
        /*07b0*/ 	.word	0x00000048
        /*07b4*/ 	.short	0x010a
        /*07b6*/ 	.byte	0xff
	.zero		1


	//   ....[89]....
        /*07b8*/ 	.word	0x0000e2c0
        /*07bc*/ 	.word	0x00000004
        /*07c0*/ 	.word	0x00000008
        /*07c4*/ 	.short	0x010a
        /*07c6*/ 	.byte	0xff
	.zero		1


	//   ....[90]....
        /*07c8*/ 	.word	0x0000e330
        /*07cc*/ 	.word	0x00000004
        /*07d0*/ 	.word	0x00000008
        /*07d4*/ 	.short	0x010a
        /*07d6*/ 	.byte	0xff
	.zero		1


	//   ....[91]....
        /*07d8*/ 	.word	0x0000e390
        /*07dc*/ 	.word	0x00000008
        /*07e0*/ 	.word	0x00000000
        /*07e4*/ 	.short	0x010a
        /*07e6*/ 	.byte	0xff
	.zero		1


	//   ....[92]....
        /*07e8*/ 	.word	0x0000e3f0
        /*07ec*/ 	.word	0x00000005
        /*07f0*/ 	.word	0x00000000
        /*07f4*/ 	.short	0x010a
        /*07f6*/ 	.byte	0xff
	.zero		1


	//   ....[93]....
        /*07f8*/ 	.word	0x0000e450
        /*07fc*/ 	.word	0x00000004
        /*0800*/ 	.word	0x00000000
        /*0804*/ 	.short	0x010a
        /*0806*/ 	.byte	0xff
	.zero		1


	//   ....[94]....
        /*0808*/ 	.word	0x0000e4b0
        /*080c*/ 	.word	0x00000004
        /*0810*/ 	.word	0x00000010
        /*0814*/ 	.short	0x010a
        /*0816*/ 	.byte	0xff
	.zero		1


	//   ....[95]....
        /*0818*/ 	.word	0x0000e520
        /*081c*/ 	.word	0x00000011
        /*0820*/ 	.word	0x00000010
        /*0824*/ 	.short	0x010a
        /*0826*/ 	.byte	0xff
	.zero		1


	//   ....[96]....
        /*0828*/ 	.word	0x0000e5a0
        /*082c*/ 	.word	0x00000011
        /*0830*/ 	.word	0x00000088
        /*0834*/ 	.short	0x010a
        /*0836*/ 	.byte	0xff
	.zero		1


	//   ....[97]....
        /*0838*/ 	.word	0x0000e620
        /*083c*/ 	.word	0x00000011
        /*0840*/ 	.word	0x00000090
        /*0844*/ 	.short	0x010a
        /*0846*/ 	.byte	0xff
	.zero		1


	//   ....[98]....
        /*0848*/ 	.word	0x0000e690
        /*084c*/ 	.word	0x00000011
        /*0850*/ 	.word	0x00000010
        /*0854*/ 	.short	0x010a
        /*0856*/ 	.byte	0xff
	.zero		1


	//   ....[99]....
        /*0858*/ 	.word	0x0000e700
        /*085c*/ 	.word	0x00000004
        /*0860*/ 	.word	0x00000010
        /*0864*/ 	.short	0x010a
        /*0866*/ 	.byte	0xff
	.zero		1


	//   ....[100]....
        /*0868*/ 	.word	0x0000e780
        /*086c*/ 	.word	0x00000005
        /*0870*/ 	.word	0x00000088
        /*0874*/ 	.short	0x010a
        /*0876*/ 	.byte	0xff
	.zero		1


	//   ....[101]....
        /*0878*/ 	.word	0x0000e820
        /*087c*/ 	.word	0x00000004
        /*0880*/ 	.word	0x00000090
        /*0884*/ 	.short	0x010a
        /*0886*/ 	.byte	0xff
	.zero		1


	//   ....[102]....
        /*0888*/ 	.word	0x0000e880
        /*088c*/ 	.word	0x00000004
        /*0890*/ 	.word	0x000000f0
        /*0894*/ 	.short	0x010a
        /*0896*/ 	.byte	0xff
	.zero		1


	//   ....[103]....
        /*0898*/ 	.word	0x0000e8e0
        /*089c*/ 	.word	0x00000004
        /*08a0*/ 	.word	0x000000c0
        /*08a4*/ 	.short	0x010a
        /*08a6*/ 	.byte	0xff
	.zero		1


	//   ....[104]....
        /*08a8*/ 	.word	0x0000e960
        /*08ac*/ 	.word	0x00000004
        /*08b0*/ 	.word	0x000000b8
        /*08b4*/ 	.short	0x010a
        /*08b6*/ 	.byte	0xff
	.zero		1


	//   ....[105]....
        /*08b8*/ 	.word	0x0000e9c0
        /*08bc*/ 	.word	0x00000004
        /*08c0*/ 	.word	0x00000080
        /*08c4*/ 	.short	0x010a
        /*08c6*/ 	.byte	0xff
	.zero		1


	//   ....[106]....
        /*08c8*/ 	.word	0x0000ea20
        /*08cc*/ 	.word	0x00000004
        /*08d0*/ 	.word	0x000000b8
        /*08d4*/ 	.short	0x010a
        /*08d6*/ 	.byte	0xff
	.zero		1


	//   ....[107]....
        /*08d8*/ 	.word	0x0000eaa0
        /*08dc*/ 	.word	0x00000004
        /*08e0*/ 	.word	0x00000080
        /*08e4*/ 	.short	0x010a
        /*08e6*/ 	.byte	0xff
	.zero		1


	//   ....[108]....
        /*08e8*/ 	.word	0x0000eb20
        /*08ec*/ 	.word	0x00000004
        /*08f0*/ 	.word	0x000000b8
        /*08f4*/ 	.short	0x010a
        /*08f6*/ 	.byte	0xff
	.zero		1


	//   ....[109]....
        /*08f8*/ 	.word	0x0000eba0
        /*08fc*/ 	.word	0x00000004
        /*0900*/ 	.word	0x00000080
        /*0904*/ 	.short	0x010a
        /*0906*/ 	.byte	0xff
	.zero		1


	//   ....[110]....
        /*0908*/ 	.word	0x0000ec20
        /*090c*/ 	.word	0x00000004
        /*0910*/ 	.word	0x000000b8
        /*0914*/ 	.short	0x010a
        /*0916*/ 	.byte	0xff
	.zero		1


	//   ....[111]....
        /*0918*/ 	.word	0x0000ec90
        /*091c*/ 	.word	0x00000004
        /*0920*/ 	.word	0x000000b8
        /*0924*/ 	.short	0x010a
        /*0926*/ 	.byte	0xff
	.zero		1


	//   ....[112]....
        /*0928*/ 	.word	0x0000ece0
        /*092c*/ 	.word	0x00000026
        /*0930*/ 	.word	0x000000a0
        /*0934*/ 	.short	0x010a
        /*0936*/ 	.byte	0xff
	.zero		1


	//   ....[113]....
        /*0938*/ 	.word	0x0000ed50
        /*093c*/ 	.word	0x00000026
        /*0940*/ 	.word	0x000000c8
        /*0944*/ 	.short	0x010a
        /*0946*/ 	.byte	0xff
	.zero		1


	//   ....[114]....
        /*0948*/ 	.word	0x0000edc0
        /*094c*/ 	.word	0x00000002
        /*0950*/ 	.word	0x000000c8
        /*0954*/ 	.short	0x010a
        /*0956*/ 	.byte	0xff
	.zero		1


	//----- nvinfo : EIATTR_NUM_MBARRIERS
	.align		4
.L_78:
        /*0958*/ 	.byte	0x03, 0x38
        /*095a*/ 	.short	0x0021


	//----- nvinfo : EIATTR_EXIT_INSTR_OFFSETS
	.align		4
        /*095c*/ 	.byte	0x04, 0x1c
        /*095e*/ 	.short	(.L_80 - .L_79)


	//   ....[0]....
.L_79:
        /*0960*/ 	.word	0x0000dfb0


	//----- nvinfo : EIATTR_INDIRECT_BRANCH_TARGETS
	.align		4
.L_80:
        /*0964*/ 	.byte	0x04, 0x34
        /*0966*/ 	.short	(.L_82 - .L_81)


	//   ....[0]....
.L_81:
        /*0968*/ 	.word	.L_x_149@srel
        /*096c*/ 	.short	0x0
        /*096e*/ 	.short	0x0
        /*0970*/ 	.word	0x4
        /*0974*/ 	.word	.L_x_150@srel
        /*0978*/ 	.word	.L_x_151@srel
        /*097c*/ 	.word	.L_x_152@srel
        /*0980*/ 	.word	.L_x_10@srel


	//   ....[1]....
        /* <DEDUP_REMOVED lines=13> */


	//----- nvinfo : EIATTR_REQNTID
	.align		4
.L_82:
        /*09b4*/ 	.byte	0x04, 0x10
        /*09b6*/ 	.short	(.L_84 - .L_83)
.L_83:
        /*09b8*/ 	.word	0x00000200
        /*09bc*/ 	.word	0x00000001
        /*09c0*/ 	.word	0x00000001


	//----- nvinfo : EIATTR_CRS_STACK_SIZE
	.align		4
.L_84:
        /*09c4*/ 	.byte	0x04, 0x1e
        /*09c6*/ 	.short	(.L_86 - .L_85)
.L_85:
        /*09c8*/ 	.word	0x00000000


	//----- nvinfo : EIATTR_CBANK_PARAM_SIZE
	.align		4
.L_86:
        /*09cc*/ 	.byte	0x03, 0x19
        /*09ce*/ 	.short	0x02e8


	//----- nvinfo : EIATTR_PARAM_CBANK
	.align		4
        /*09d0*/ 	.byte	0x04, 0x0a
        /*09d2*/ 	.short	(.L_88 - .L_87)
	.align		4
.L_87:
        /*09d4*/ 	.word	index@(.nv.constant0.kernel_cutlass_kernel_flash_attncuteflash_fwd_sm100FlashAttentionForwardSm100_object_at__tensor0000o19211101213_tensor0000o19211101213_tensor0000o12810111213_tensor0000o12811101213_tensor_0)
        /*09d8*/ 	.short	0x0380
        /*09da*/ 	.short	0x02e8


	//----- nvinfo : EIATTR_SW_WAR
	.align		4
.L_88:
        /*09dc*/ 	.byte	0x04, 0x36
        /*09de*/ 	.short	(.L_90 - .L_89)
.L_89:
        /*09e0*/ 	.word	0x00000008
.L_90:


//--------------------- .nv.compat                --------------------------
	.section	.nv.compat,"",@"SHT_CUDA_COMPAT_INFO"
	.align	4
        /*0000*/ 	.byte	0x02, 0x02, 0x02, 0x00, 0x02, 0x05, 0x05, 0x00, 0x02, 0x03, 0x01, 0x00, 0x02, 0x06, 0x01, 0x00


//--------------------- .nv.callgraph             --------------------------
	.section	.nv.callgraph,"",@"SHT_CUDA_CALLGRAPH"
	.align	4
	.sectionentsize	8
	.align		4
        /*0000*/ 	.word	0x00000000
	.align		4
        /*0004*/ 	.word	0xffffffff
	.align		4
        /*0008*/ 	.word	0x00000000
	.align		4
        /*000c*/ 	.word	0xfffffffe
	.align		4
        /*0010*/ 	.word	0x00000000
	.align		4
        /*0014*/ 	.word	0xfffffffd
	.align		4
        /*0018*/ 	.word	0x00000000
	.align		4
        /*001c*/ 	.word	0xfffffffc


//--------------------- .nv.constant2.kernel_cutlass_kernel_flash_attncuteflash_fwd_sm100FlashAttentionForwardSm100_object_at__tensor0000o19211101213_tensor0000o19211101213_tensor0000o12810111213_tensor0000o12811101213_tensor_0 --------------------------
	.section	.nv.constant2.kernel_cutlass_kernel_flash_attncuteflash_fwd_sm100FlashAttentionForwardSm100_object_at__tensor0000o19211101213_tensor0000o19211101213_tensor0000o12810111213_tensor0000o12811101213_tensor_0,"a",@progbits
	.sectionflags	@""
	.align	4
.nv.constant2.kernel_cutlass_kernel_flash_attncuteflash_fwd_sm100FlashAttentionForwardSm100_object_at__tensor0000o19211101213_tensor0000o19211101213_tensor0000o12810111213_tensor0000o12811101213_tensor_0:
        /*0000*/ 	.byte	0xb0, 0x09, 0x00, 0x00, 0x80, 0x09, 0x00, 0x00, 0x50, 0x09, 0x00, 0x00, 0x30, 0x1f, 0x00, 0x00
        /*0010*/ 	.byte	0xc0, 0x0a, 0x00, 0x00, 0x60, 0x0a, 0x00, 0x00, 0x60, 0x0a, 0x00, 0x00, 0x60, 0x0a, 0x00, 0x00
        /*0020*/ 	.byte	0x60, 0x0a, 0x00, 0x00, 0x60, 0x0a, 0x00, 0x00, 0x60, 0x0a, 0x00, 0x00, 0xf0, 0x0a, 0x00, 0x00
        /*0030*/ 	.byte	0x60, 0x0a, 0x00, 0x00


//--------------------- .text.kernel_cutlass_kernel_flash_attncuteflash_fwd_sm100FlashAttentionForwardSm100_object_at__tensor0000o19211101213_tensor0000o19211101213_tensor0000o12810111213_tensor0000o12811101213_tensor_0 --------------------------
	.section	.text.kernel_cutlass_kernel_flash_attncuteflash_fwd_sm100FlashAttentionForwardSm100_object_at__tensor0000o19211101213_tensor0000o19211101213_tensor0000o12810111213_tensor0000o12811101213_tensor_0,"ax",@progbits
	.align	128
        .global         kernel_cutlass_kernel_flash_attncuteflash_fwd_sm100FlashAttentionForwardSm100_object_at__tensor0000o19211101213_tensor0000o19211101213_tensor0000o12810111213_tensor0000o12811101213_tensor_0
        .type           kernel_cutlass_kernel_flash_attncuteflash_fwd_sm100FlashAttentionForwardSm100_object_at__tensor0000o19211101213_tensor0000o19211101213_tensor0000o12810111213_tensor0000o12811101213_tensor_0,@function
        .size           kernel_cutlass_kernel_flash_attncuteflash_fwd_sm100FlashAttentionForwardSm100_object_at__tensor0000o19211101213_tensor0000o19211101213_tensor0000o12810111213_tensor0000o12811101213_tensor_0,(.L_x_166 - kernel_cutlass_kernel_flash_attncuteflash_fwd_sm100FlashAttentionForwardSm100_object_at__tensor0000o19211101213_tensor0000o19211101213_tensor0000o12810111213_tensor0000o12811101213_tensor_0)
        .other          kernel_cutlass_kernel_flash_attncuteflash_fwd_sm100FlashAttentionForwardSm100_object_at__tensor0000o19211101213_tensor0000o19211101213_tensor0000o12810111213_tensor0000o12811101213_tensor_0,@"STO_CUDA_ENTRY STV_DEFAULT"
kernel_cutlass_kernel_flash_attncuteflash_fwd_sm100FlashAttentionForwardSm100_object_at__tensor0000o19211101213_tensor0000o19211101213_tensor0000o12810111213_tensor0000o12811101213_tensor_0:
.text.kernel_cutlass_kernel_flash_attncuteflash_fwd_sm100FlashAttentionForwardSm100_object_at__tensor0000o19211101213_tensor0000o19211101213_tensor0000o12810111213_tensor0000o12811101213_tensor_0:
[----:B------:R-:W1:Y:S01]  /*0000*/  LDC R1, c[0x0][0x37c] ;  /* 0x0000df00ff017b82 */ /* 0x000e620000000800 */
[----:B------:R-:W2:Y:S07]  /*0010*/  S2R R3, SR_TID.X ;  /* 0x0000000000037919 */ /* 0x000eae0000002100 */
[----:B------:R-:W3:Y:S01]  /*0020*/  S2UR UR5, SR_CgaCtaId ;  /* 0x00000000000579c3 */ /* 0x000ee20000008800 */
[----:B------:R-:W4:Y:S01]  /*0030*/  LDCU UR8, c[0x0][0x36c] ;  /* 0x00006d80ff0877ac */ /* 0x000f220008000800 */
[----:B------:R-:W-:Y:S01]  /*0040*/  UMOV UR11, 0x1 ;  /* 0x00000001000b7882 */ /* 0x000fe20000000000 */
[----:B------:R-:W-:-:S05]  /*0050*/  UMOV UR14, 0x1 ;  /* 0x00000001000e7882 */ /* 0x000fca0000000000 */
[----:B------:R-:W5:Y:S01]  /*0060*/  S2UR UR7, SR_CTAID.X ;  /* 0x00000000000779c3 */ /* 0x000f620000002500 */
[----:B----4-:R-:W-:Y:S02]  /*0070*/  UISETP.EQ.U32.AND UP4, UPT, UR8, 0x1, UPT ;  /* 0x000000010800788c */ /* 0x010fe4000bf82070 */
[----:B---3--:R-:W-:-:S04]  /*0080*/  ULEA.HI UR6, UR5, UR5, URZ, 0x1 ;  /* 0x0000000505067291 */ /* 0x008fc8000f8f08ff */
[----:B------:R-:W-:Y:S02]  /*0090*/  ULOP3.LUT UR4, UR6, 0xfffffffe, URZ, 0xc0, !UPT ;  /* 0xfffffffe06047892 */ /* 0x000fe4000f8ec0ff */
[----:B------:R-:W-:Y:S01]  /*00a0*/  USHF.R.U32.HI UR6, URZ, 0x1, UR6 ;  /* 0x00000001ff067899 */ /* 0x000fe20008011606 */
[----:B--2---:R-:W-:Y:S01]  /*00b0*/  SHF.R.U32.HI R0, RZ, 0x5, R3 ;  /* 0x00000005ff007819 */ /* 0x004fe20000011603 */
[----:B------:R-:W-:Y:S02]  /*00c0*/  UISETP.NE.AND UP0, UPT, UR5, UR4, UPT ;  /* 0x000000040500728c */ /* 0x000fe4000bf05270 */
[----:B-----5:R-:W-:Y:S01]  /*00d0*/  ULOP3.LUT UR9, UR7, 0x1, URZ, 0xc0, !UPT ;  /* 0x0000000107097892 */ /* 0x020fe2000f8ec0ff */
[----:B------:R-:W-:Y:S01]  /*00e0*/  R2UR UR12, R0 ;  /* 0x00000000000c72ca */ /* 0x000fe200000e0000 */
[----:B------:R-:W-:Y:S02]  /*00f0*/  UISETP.LT.AND UP0, UPT, UR5, URZ, UP0 ;  /* 0x000000ff0500728c */ /* 0x000fe40008701270 */
[----:B------:R-:W-:-:S02]  /*0100*/  UIADD3 UR7, UPT, UPT, -UR4, UR5, URZ ;  /* 0x0000000504077290 */ /* 0x000fc4000fffe1ff */
[----:B------:R-:W-:Y:S02]  /*0110*/  UIADD3 UR4, UPT, UPT, UR6, -0x1, URZ ;  /* 0xffffffff06047890 */ /* 0x000fe4000fffe0ff */
[----:B------:R-:W-:-:S05]  /*0120*/  ULOP3.LUT UR8, UR7, 0x1, URZ, 0x3c, !UPT ;  /* 0x0000000107087892 */ /* 0x000fca000f8e3cff */
[----:B------:R-:W-:Y:S01]  /*0130*/  @!UP0 UIADD3 UR4, UPT, UPT, UR6, URZ, URZ ;  /* 0x000000ff06048290 */ /* 0x000fe2000fffe0ff */
[----:B------:R-:W-:Y:S01]  /*0140*/  IMAD.U32 R2, RZ, RZ, UR12 ;  /* 0x0000000cff027e24 */ /* 0x000fe2000f8e00ff */
[----:B------:R-:W-:Y:S01]  /*0150*/  UISETP.NE.AND UP6, UPT, UR12, URZ, UPT ;  /* 0x000000ff0c00728c */ /* 0x000fe2000bfc5270 */
[----:B------:R-:W-:Y:S01]  /*0160*/  IMAD.U32 R2, RZ, RZ, UR9 ;  /* 0x00000009ff027e24 */ /* 0x000fe2000f8e00ff */
[----:B------:R-:W-:Y:S02]  /*0170*/  USHF.L.U32 UR9, UR11, UR7, URZ ;  /* 0x000000070b097299 */ /* 0x000fe400080006ff */
[----:B------:R-:W-:Y:S02]  /*0180*/  USHF.L.U32 UR7, UR11, UR8, URZ ;  /* 0x000000080b077299 */ /* 0x000fe400080006ff */
[----:B------:R-:W-:Y:S02]  /*0190*/  UIADD3 UR4, UPT, UPT, UR4, UR4, URZ ;  /* 0x0000000404047290 */ /* 0x000fe4000fffe0ff */
[----:B------:R-:W-:-:S02]  /*01a0*/  ULOP3.LUT UR6, UR7, UR9, URZ, 0xfc, !UPT ;  /* 0x0000000907067292 */ /* 0x000fc4000f8efcff */
[----:B------:R-:W-:Y:S02]  /*01b0*/  UISETP.NE.AND UP5, UPT, UR12, 0xc, UPT ;  /* 0x0000000c0c00788c */ /* 0x000fe4000bfa5270 */
[----:B------:R-:W-:-:S04]  /*01c0*/  @!UP6 UIADD3 UR14, UPT, UPT, -UR14, 0x100000, URZ ;  /* 0x001000000e0ee890 */ /* 0x000fc8000fffe1ff */
[----:B------:R-:W-:Y:S02]  /*01d0*/  @!UP6 USHF.L.U32 UR15, UR14, 0xb, URZ ;  /* 0x0000000b0e0fe899 */ /* 0x000fe400080006ff */
[----:B------:R-:W-:Y:S01]  /*01e0*/  @!UP6 USHF.L.U32 UR14, UR14, 0x1, URZ ;  /* 0x000000010e0ee899 */ /* 0x000fe200080006ff */
[----:B------:R-:W-:Y:S01]  /*01f0*/  IMAD.U32 R2, RZ, RZ, UR4 ;  /* 0x00000004ff027e24 */ /* 0x000fe2000f8e00ff */
[----:B------:R-:W-:Y:S01]  /*0200*/  @!UP6 UMOV UR10, 0x400 ;  /* 0x00000400000ae882 */ /* 0x000fe20000000000 */
[----:B------:R-:W-:Y:S01]  /*0210*/  MOV R6, UR6 ;  /* 0x0000000600067c02 */ /* 0x000fe20008000f00 */
[----:B------:R-:W-:Y:S01]  /*0220*/  @!UP6 ULEA UR16, UR5, UR10, 0x18 ;  /* 0x0000000a0510e291 */ /* 0x000fe2000f8ec0ff */
[----:B-1----:R-:W-:Y:S11]  /*0230*/  BRA.U UP6, `(.L_x_0) ;  /* 0x0000000106387547 */ /* 0x002ff6000b800000 */
[----:B------:R-:W1:Y:S02]  /*0240*/  LDCU.64 UR6, c[0x0][0x348] ;  /* 0x00006900ff0677ac */ /* 0x000e640008000a00 */
[----:B-1----:R-:W-:Y:S02]  /*0250*/  UIADD3 UR12, UP3, UPT, UR6, 0x80, URZ ;  /* 0x00000080060c7890 */ /* 0x002fe4000ff7e0ff */
[----:B------:R-:W-:Y:S02]  /*0260*/  UIADD3 UR10, UP2, UPT, UR6, 0x100, URZ ;  /* 0x00000100060a7890 */ /* 0x000fe4000ff5e0ff */
[----:B------:R-:W-:Y:S02]  /*0270*/  UIADD3 UR8, UP1, UPT, UR6, 0x180, URZ ;  /* 0x0000018006087890 */ /* 0x000fe4000ff3e0ff */
[----:B------:R-:W-:Y:S02]  /*0280*/  UIADD3 UR6, UP0, UPT, UR6, 0x200, URZ ;  /* 0x0000020006067890 */ /* 0x000fe4000ff1e0ff */
[----:B------:R-:W-:-:S02]  /*0290*/  UIADD3.X UR13, UPT, UPT, URZ, UR7, URZ, UP3, !UPT ;  /* 0x00000007ff0d7290 */ /* 0x000fc40009ffe4ff */
[----:B------:R-:W-:Y:S02]  /*02a0*/  UIADD3.X UR11, UPT, UPT, URZ, UR7, URZ, UP2, !UPT ;  /* 0x00000007ff0b7290 */ /* 0x000fe400097fe4ff */
[----:B------:R-:W-:Y:S02]  /*02b0*/  UIADD3.X UR9, UPT, UPT, URZ, UR7, URZ, UP1, !UPT ;  /* 0x00000007ff097290 */ /* 0x000fe40008ffe4ff */
[----:B------:R-:W-:-:S03]  /*02c0*/  UIADD3.X UR7, UPT, UPT, URZ, UR7, URZ, UP0, !UPT ;  /* 0x00000007ff077290 */ /* 0x000fc600087fe4ff */
[----:B------:R1:W-:Y:S02]  /*02d0*/  UTMACCTL.PF [UR12] ;  /* 0x000000000c0079b9 */ /* 0x0003e40008040000 */
[----:B------:R1:W-:Y:S02]  /*02e0*/  UTMACCTL.PF [UR10] ;  /* 0x000000000a0079b9 */ /* 0x0003e40008040000 */
[----:B------:R1:W-:Y:S02]  /*02f0*/  UTMACCTL.PF [UR8] ;  /* 0x00000000080079b9 */ /* 0x0003e40008040000 */
[----:B------:R1:W-:Y:S02]  /*0300*/  UTMACCTL.PF [UR6] ;  /* 0x00000000060079b9 */ /* 0x0003e40008040000 */
[----:B-1----:R-:W-:Y:S01]  /*0310*/  NOP ;  /* 0x0000000000007918 */ /* 0x002fe20000000000 */
.L_x_0:
[----:B------:R-:W-:Y:S05]  /*0320*/  BRA.U UP5, `(.L_x_1) ;  /* 0x00000001052c7547 */ /* 0x000fea000b800000 */
[----:B------:R-:W1:Y:S01]  /*0330*/  S2UR UR4, SR_CgaCtaId ;  /* 0x00000000000479c3 */ /* 0x000e620000008800 */
[----:B------:R-:W-:Y:S01]  /*0340*/  UMOV UR6, 0x400 ;  /* 0x0000040000067882 */ /* 0x000fe20000000000 */
[----:B------:R-:W-:Y:S01]  /*0350*/  UMOV UR7, 0x20 ;  /* 0x0000002000077882 */ /* 0x000fe20000000000 */
[----:B------:R-:W-:Y:S01]  /*0360*/  ELECT P0, URZ, PT ;  /* 0x0000000000ff782f */ /* 0x000fe20003800000 */
[----:B-1----:R-:W-:Y:S02]  /*0370*/  ULEA UR4, UR4, UR6, 0x18 ;  /* 0x0000000604047291 */ /* 0x002fe4000f8ec0ff */
[----:B------:R-:W-:-:S04]  /*0380*/  UIADD3 UR6, UPT, UPT, -UR7, 0x100000, URZ ;  /* 0x0010000007067890 */ /* 0x000fc8000fffe1ff */
[----:B------:R-:W-:Y:S02]  /*0390*/  USHF.L.U32 UR7, UR6, 0xb, URZ ;  /* 0x0000000b06077899 */ /* 0x000fe400080006ff */
[----:B------:R-:W-:Y:S01]  /*03a0*/  USHF.L.U32 UR6, UR6, 0x1, URZ ;  /* 0x0000000106067899 */ /* 0x000fe200080006ff */
[----:B------:R-:W1:Y:S11]  /*03b0*/  FENCE.VIEW.ASYNC.S ;  /* 0x00000000000073c6 */ /* 0x000e760000000000 */
[----:B-1----:R1:W2:Y:S01]  /*03c0*/  SYNCS.EXCH.64 URZ, [UR4+0xf0], UR6 ;  /* 0x0000f00604ff75b2 */ /* 0x0022a20008000100 */
[----:B------:R-:W-:Y:S01]  /*03d0*/  NOP ;  /* 0x0000000000007918 */ /* 0x000fe20000000000 */
.L_x_1:
[----:B------:R-:W-:Y:S01]  /*03e0*/  NOP ;  /* 0x0000000000007918 */ /* 0x000fe20000000000 */
[----:B------:R-:W3:Y:S02]  /*03f0*/  FENCE.VIEW.ASYNC.S ;  /* 0x00000000000073c6 */ /* 0x000ee40000000000 */
[----:B---3--:R3:W4:Y:S01]  /*0400*/  @!UP6 SYNCS.EXCH.64 URZ, [UR16], UR14 ;  /* 0x0000000e10ffe5b2 */ /* 0x0087220008000100 */
[----:B------:R3:W5:Y:S01]  /*0410*/  @!UP6 SYNCS.EXCH.64 URZ, [UR16+0x8], UR14 ;  /* 0x0000080e10ffe5b2 */ /* 0x0007620008000100 */
[----:B------:R-:W-:Y:S05]  /*0420*/  BRA.U UP6, `(.L_x_2) ;  /* 0x0000000106707547 */ /* 0x000fea000b800000 */
[----:B-1----:R-:W-:Y:S01]  /*0430*/  UMOV UR4, 0x400 ;  /* 0x0000040000047882 */ /* 0x002fe20000000000 */
[----:B------:R-:W-:Y:S01]  /*0440*/  UMOV UR6, 0x1 ;  /* 0x0000000100067882 */ /* 0x000fe20000000000 */
[----:B------:R-:W-:Y:S02]  /*0450*/  ULEA UR4, UR5, UR4, 0x18 ;  /* 0x0000000405047291 */ /* 0x000fe4000f8ec0ff */
[----:B------:R-:W-:-:S04]  /*0460*/  UIADD3 UR6, UPT, UPT, -UR6, 0x100000, URZ ;  /* 0x0010000006067890 */ /* 0x000fc8000fffe1ff */
[----:B------:R-:W-:Y:S02]  /*0470*/  USHF.L.U32 UR7, UR6, 0xb, URZ ;  /* 0x0000000b06077899 */ /* 0x000fe400080006ff */
[----:B------:R-:W-:Y:S01]  /*0480*/  USHF.L.U32 UR6, UR6, 0x1, URZ ;  /* 0x0000000106067899 */ /* 0x000fe200080006ff */
[----:B------:R-:W-:Y:S02]  /*0490*/  UMOV UR8, 0x200 ;  /* 0x0000020000087882 */ /* 0x000fe40000000000 */
[----:B------:R-:W-:-:S04]  /*04a0*/  UIADD3 UR8, UPT, UPT, -UR8, 0x100000, URZ ;  /* 0x0010000008087890 */ /* 0x000fc8000fffe1ff */
[----:B------:R-:W-:Y:S02]  /*04b0*/  USHF.L.U32 UR9, UR8, 0xb, URZ ;  /* 0x0000000b08097899 */ /* 0x000fe400080006ff */
[----:B------:R-:W-:Y:S01]  /*04c0*/  USHF.L.U32 UR8, UR8, 0x1, URZ ;  /* 0x0000000108087899 */ /* 0x000fe200080006ff */
[----:B------:R-:W1:Y:S02]  /*04d0*/  FENCE.VIEW.ASYNC.S ;  /* 0x00000000000073c6 */ /* 0x000e640000000000 */
[----:B-1----:R1:W3:Y:S01]  /*04e0*/  SYNCS.EXCH.64 URZ, [UR4+0x10], UR6 ;  /* 0x0000100604ff75b2 */ /* 0x0022e20008000100 */
[----:B------:R1:W5:Y:S01]  /*04f0*/  SYNCS.EXCH.64 URZ, [UR4+0x18], UR6 ;  /* 0x0000180604ff75b2 */ /* 0x0003620008000100 */
[----:B------:R1:W4:Y:S01]  /*0500*/  SYNCS.EXCH.64 URZ, [UR4+0x20], UR6 ;  /* 0x0000200604ff75b2 */ /* 0x0003220008000100 */
[----:B------:R1:W2:Y:S01]  /*0510*/  SYNCS.EXCH.64 URZ, [UR4+0x28], UR6 ;  /* 0x0000280604ff75b2 */ /* 0x0002a20008000100 */
[----:B------:R1:W1:Y:S01]  /*0520*/  SYNCS.EXCH.64 URZ, [UR4+0x30], UR6 ;  /* 0x0000300604ff75b2 */ /* 0x0002620008000100 */
        /* <DEDUP_REMOVED lines=11> */
[----:B------:R-:W-:Y:S01]  /*05e0*/  NOP ;  /* 0x0000000000007918 */ /* 0x000fe20000000000 */
.L_x_2:
[----:B------:R-:W-:Y:S05]  /*05f0*/  BRA.U UP6, `(.L_x_3) ;  /* 0x0000000106807547 */ /* 0x000fea000b800000 */
[----:B-1----:R-:W-:Y:S01]  /*0600*/  UMOV UR4, 0x400 ;  /* 0x0000040000047882 */ /* 0x002fe20000000000 */
[----:B---3--:R-:W-:Y:S01]  /*0610*/  UMOV UR14, 0x8 ;  /* 0x00000008000e7882 */ /* 0x008fe20000000000 */
[----:B------:R-:W-:Y:S01]  /*0620*/  UMOV UR8, 0x1 ;  /* 0x0000000100087882 */ /* 0x000fe20000000000 */
[----:B------:R-:W-:Y:S02]  /*0630*/  ULEA UR4, UR5, UR4, 0x18 ;  /* 0x0000000405047291 */ /* 0x000fe4000f8ec0ff */
[----:B------:R-:W-:-:S04]  /*0640*/  UIADD3 UR14, UPT, UPT, -UR14, 0x100000, URZ ;  /* 0x001000000e0e7890 */ /* 0x000fc8000fffe1ff */
[----:B------:R-:W-:Y:S02]  /*0650*/  USHF.L.U32 UR15, UR14, 0xb, URZ ;  /* 0x0000000b0e0f7899 */ /* 0x000fe400080006ff */
[----:B------:R-:W-:Y:S01]  /*0660*/  USHF.L.U32 UR14, UR14, 0x1, URZ ;  /* 0x000000010e0e7899 */ /* 0x000fe200080006ff */
[----:B------:R-:W-:Y:S01]  /*0670*/  UMOV UR12, 0x100 ;  /* 0x00000100000c7882 */ /* 0x000fe20000000000 */
        /* <DEDUP_REMOVED lines=10> */
[----:B------:R-:W-:Y:S02]  /*0720*/  USHF.L.U32 UR6, UR6, 0x1, URZ ;  /* 0x0000000106067899 */ /* 0x000fe400080006ff */
        /* <DEDUP_REMOVED lines=10> */
[----:B------:R1:W1:Y:S03]  /*07d0*/  SYNCS.EXCH.64 URZ, [UR4+0xc0], UR6 ;  /* 0x0000c00604ff75b2 */ /* 0x0002660008000100 */
[----:B------:R1:W1:Y:S01]  /*07e0*/  SYNCS.EXCH.64 URZ, [UR4+0xc8], UR10 ;  /* 0x0000c80a04ff75b2 */ /* 0x0002620008000100 */
[----:B------:R-:W-:Y:S01]  /*07f0*/  NOP ;  /* 0x0000000000007918 */ /* 0x000fe20000000000 */
.L_x_3:
[----:B------:R-:W-:Y:S01]  /*0800*/  NOP ;  /* 0x0000000000007918 */ /* 0x000fe20000000000 */
[----:B------:R-:W-:Y:S05]  /*0810*/  BRA.U !UP4, `(.L_x_4) ;  /* 0x000000010c087547 */ /* 0x000fea000b800000 */
[----:B-12345:R-:W-:Y:S01]  /*0820*/  UCGABAR_ARV ;  /* 0x00000000000079c7 */ /* 0x03efe20008000000 */
[----:B------:R-:W-:Y:S05]  /*0830*/  BRA `(.L_x_5) ;  /* 0x0000000000047947 */ /* 0x000fea0003800000 */
.L_x_4:
[----:B-12345:R-:W-:Y:S01]  /*0840*/  NOP ;  /* 0x0000000000007918 */ /* 0x03efe20000000000 */
.L_x_5:
[----:B------:R-:W-:Y:S05]  /*0850*/  BRA.U !UP4, `(.L_x_6) ;  /* 0x000000010c0c7547 */ /* 0x000fea000b800000 */
[----:B------:R-:W-:Y:S01]  /*0860*/  UCGABAR_WAIT ;  /* 0x0000000000007dc7 */ /* 0x000fe20008000000 */
[----:B------:R-:W-:Y:S01]  /*0870*/  CCTL.IVALL ;  /* 0x00000000ff00798f */ /* 0x000fe20002000000 */
[----:B------:R-:W-:Y:S05]  /*0880*/  BRA `(.L_x_7) ;  /* 0x0000000000047947 */ /* 0x000fea0003800000 */
.L_x_6:
[----:B------:R-:W-:Y:S06]  /*0890*/  BAR.SYNC.DEFER_BLOCKING 0x0 ;  /* 0x0000000000007b1d */ /* 0x000fec0000010000 */
.L_x_7:
[----:B------:R-:W-:-:S13]  /*08a0*/  R2UR UR4, R0 ;  /* 0x00000000000472ca */ /* 0x000fda00000e0000 */
[----:B------:R-:W-:-:S09]  /*08b0*/  UISETP.GT.AND UP0, UPT, UR4, 0x6, UPT ;  /* 0x000000060400788c */ /* 0x000fd2000bf04270 */
[----:B------:R-:W-:Y:S05]  /*08c0*/  BRA.U UP0, `(.L_x_8) ;  /* 0x0000000100447547 */ /* 0x000fea000b800000 */
[----:B------:R-:W-:Y:S01]  /*08d0*/  R2UR UR4, R0 ;  /* 0x00000000000472ca */ /* 0x000fe200000e0000 */
[----:B------:R-:W-:-:S12]  /*08e0*/  IMAD.MOV.U32 R5, RZ, RZ, -0x4 ;  /* 0xfffffffcff057424 */ /* 0x000fd800078e00ff */
[----:B------:R-:W-:-:S05]  /*08f0*/  IMAD.U32 R4, RZ, RZ, UR4 ;  /* 0x00000004ff047e24 */ /* 0x000fca000f8e00ff */
[----:B------:R-:W-:-:S05]  /*0900*/  VIADDMNMX.U32 R4, R5, R4, 0x3, PT ;  /* 0x0000000305047446 */ /* 0x000fca0003800004 */
[----:B------:R-:W-:-:S04]  /*0910*/  IMAD.SHL.U32 R7, R4, 0x4, RZ ;  /* 0x0000000404077824 */ /* 0x000fc800078e00ff */
[----:B------:R-:W1:Y:S02]  /*0920*/  LDC R4, c[0x2][R7] ;  /* 0x0080000007047b82 */ /* 0x000e640000000800 */
[----:B-1----:R-:W-:-:S04]  /*0930*/  SHF.R.S32.HI R5, RZ, 0x1f, R4 ;  /* 0x0000001fff057819 */ /* 0x002fc80000011404 */
.L_x_149:
[----:B------:R-:W-:Y:S05]  /*0940*/  BRX R4 -0x950                                                                                                                                                                                                      (*"BRANCH_TARGETS .L_x_150,.L_x_151,.L_x_152,.L_x_10"*) ;  /* 0xfffffff404ac7949 */ /* 0x000fea000383ffff */
.L_x_152:
[----:B------:R-:W-:-:S08]  /*0950*/  NOP ;  /* 0x0000000000007918 */ /* 0x000fd00000000000 */
[----:B------:R-:W1:-:S00]  /*0960*/  USETMAXREG.DEALLOC.CTAPOOL 0x30 ;  /* 0x00000030000079c8 */ /* 0x000e4000080e0500 */
[----:B-1----:R-:W-:Y:S05]  /*0970*/  BRA `(.L_x_9) ;  /* 0x0000003c00887947 */ /* 0x002fea0003800000 */
.L_x_151:
[----:B------:R-:W-:-:S08]  /*0980*/  NOP ;  /* 0x0000000000007918 */ /* 0x000fd00000000000 */
[----:B------:R-:W1:-:S00]  /*0990*/  USETMAXREG.DEALLOC.CTAPOOL 0x30 ;  /* 0x00000030000079c8 */ /* 0x000e4000080e0500 */
[----:B-1----:R-:W-:Y:S05]  /*09a0*/  BRA `(.L_x_9) ;  /* 0x0000003c007c7947 */ /* 0x002fea0003800000 */
.L_x_150:
[----:B------:R-:W-:-:S08]  /*09b0*/  NOP ;  /* 0x0000000000007918 */ /* 0x000fd00000000000 */
[----:B------:R-:W1:-:S00]  /*09c0*/  USETMAXREG.DEALLOC.CTAPOOL 0x30 ;  /* 0x00000030000079c8 */ /* 0x000e4000080e0500 */
[----:B-1----:R-:W-:Y:S05]  /*09d0*/  BRA `(.L_x_9) ;  /* 0x0000003c00707947 */ /* 0x002fea0003800000 */
.L_x_8:
[----:B------:R-:W-:Y:S01]  /*09e0*/  R2UR UR4, R0 ;  /* 0x00000000000472ca */ /* 0x000fe200000e0000 */
[----:B------:R-:W-:-:S12]  /*09f0*/  IMAD.MOV.U32 R5, RZ, RZ, -0x7 ;  /* 0xfffffff9ff057424 */ /* 0x000fd800078e00ff */
[----:B------:R-:W-:-:S05]  /*0a00*/  IMAD.U32 R4, RZ, RZ, UR4 ;  /* 0x00000004ff047e24 */ /* 0x000fca000f8e00ff */
[----:B------:R-:W-:-:S05]  /*0a10*/  VIADDMNMX.U32 R4, R5, R4, 0x8, PT ;  /* 0x0000000805047446 */ /* 0x000fca0003800004 */
[----:B------:R-:W-:-:S04]  /*0a20*/  IMAD.SHL.U32 R7, R4, 0x4, RZ ;  /* 0x0000000404077824 */ /* 0x000fc800078e00ff */
[----:B------:R-:W1:Y:S02]  /*0a30*/  LDC R4, c[0x2][R7+0x10] ;  /* 0x0080040007047b82 */ /* 0x000e640000000800 */
[----:B-1----:R-:W-:-:S04]  /*0a40*/  SHF.R.S32.HI R5, RZ, 0x1f, R4 ;  /* 0x0000001fff057819 */ /* 0x002fc80000011404 */
.L_x_154:
[----:B------:R-:W-:Y:S05]  /*0a50*/  BRX R4 -0xa60                                                                                                                                                                                                      (*"BRANCH_TARGETS .L_x_155,.L_x_156,.L_x_162"*) ;  /* 0xfffffff404687949 */ /* 0x000fea000383ffff */
.L_x_156:
[----:B------:R-:W-:-:S13]  /*0a60*/  R2UR UR4, R0 ;  /* 0x00000000000472ca */ /* 0x000fda00000e0000 */
[----:B------:R-:W-:-:S09]  /*0a70*/  UISETP.NE.AND UP0, UPT, UR4, 0xf, UPT ;  /* 0x0000000f0400788c */ /* 0x000fd2000bf05270 */
[----:B------:R-:W-:Y:S05]  /*0a80*/  BRA.U UP0, `(.L_x_10) ;  /* 0x0000001500287547 */ /* 0x000fea000b800000 */
[----:B------:R-:W-:-:S08]  /*0a90*/  NOP ;  /* 0x0000000000007918 */ /* 0x000fd00000000000 */
[----:B------:R-:W1:-:S00]  /*0aa0*/  USETMAXREG.DEALLOC.CTAPOOL 0x30 ;  /* 0x00000030000079c8 */ /* 0x000e4000080e0500 */
[----:B-1----:R-:W-:Y:S05]  /*0ab0*/  BRA `(.L_x_9) ;  /* 0x0000003c00387947 */ /* 0x002fea0003800000 */
.L_x_155:
[----:B------:R-:W-:-:S08]  /*0ac0*/  NOP ;  /* 0x0000000000007918 */ /* 0x000fd00000000000 */
[----:B------:R-:W1:-:S00]  /*0ad0*/  USETMAXREG.DEALLOC.CTAPOOL 0x30 ;  /* 0x00000030000079c8 */ /* 0x000e4000080e0500 */
[----:B-1----:R-:W-:Y:S05]  /*0ae0*/  BRA `(.L_x_9) ;  /* 0x0000003c002c7947 */ /* 0x002fea0003800000 */
.L_x_162:
[----:B------:R-:W-:-:S08]  /*0af0*/  NOP ;  /* 0x0000000000007918 */ /* 0x000fd00000000000 */
[----:B------:R-:W1:-:S00]  /*0b00*/  USETMAXREG.DEALLOC.CTAPOOL 0x30 ;  /* 0x00000030000079c8 */ /* 0x000e4000080e0500 */
[----:B------:R-:W2:Y:S01]  /*0b10*/  S2UR UR13, SR_CTAID.X ;  /* 0x00000000000d79c3 */ /* 0x000ea20000002500 */
[----:B------:R-:W2:Y:S01]  /*0b20*/  LDCU UR6, c[0x0][0x640] ;  /* 0x0000c800ff0677ac */ /* 0x000ea20008000800 */
[----:B-1----:R-:W-:Y:S01]  /*0b30*/  HFMA2 R8, -RZ, RZ, 0, 5.9604644775390625e-08 ;  /* 0x00000001ff087431 */ /* 0x002fe200000001ff */
[----:B------:R-:W-:Y:S01]  /*0b40*/  MOV R5, 0x1 ;  /* 0x0000000100057802 */ /* 0x000fe20000000f00 */
[----:B------:R-:W1:Y:S01]  /*0b50*/  LDCU.U8 UR10, c[0x0][0x644] ;  /* 0x0000c880ff0a77ac */ /* 0x000e620008000000 */
[----:B------:R-:W3:Y:S01]  /*0b60*/  LDCU.U8 UR9, c[0x0][0x645] ;  /* 0x0000c8a0ff0977ac */ /* 0x000ee20008000000 */
[----:B------:R-:W4:Y:S01]  /*0b70*/  LDCU UR8, c[0x0][0x654] ;  /* 0x0000ca80ff0877ac */ /* 0x000f220008000800 */
[----:B------:R-:W5:Y:S01]  /*0b80*/  LDCU.U8 UR15, c[0x0][0x638] ;  /* 0x0000c700ff0f77ac */ /* 0x000f620008000000 */
[----:B------:R-:W5:Y:S01]  /*0b90*/  LDCU.U8 UR16, c[0x0][0x650] ;  /* 0x0000ca00ff1077ac */ /* 0x000f620008000000 */
[----:B--2---:R-:W-:Y:S01]  /*0ba0*/  UIMAD.WIDE.U32 UR6, UR13, UR6, URZ ;  /* 0x000000060d0672a5 */ /* 0x004fe2000f8e00ff */
[----:B------:R-:W2:Y:S01]  /*0bb0*/  LDCU.U8 UR14, c[0x0][0x651] ;  /* 0x0000ca20ff0e77ac */ /* 0x000ea20008000000 */
[----:B------:R-:W2:Y:S05]  /*0bc0*/  LDCU.U8 UR17, c[0x0][0x62c] ;  /* 0x0000c580ff1177ac */ /* 0x000eaa0008000000 */
[----:B------:R-:W-:-:S02]  /*0bd0*/  UMOV UR6, UR7 ;  /* 0x0000000700067c82 */ /* 0x000fc40008000000 */
[----:B------:R-:W-:-:S04]  /*0be0*/  UIADD3 UR4, UPT, UPT, -UR6, UR13, URZ ;  /* 0x0000000d06047290 */ /* 0x000fc8000fffe1ff */
[----:B-1----:R-:W-:Y:S01]  /*0bf0*/  USHF.R.U32.HI UR4, URZ, UR10, UR4 ;  /* 0x0000000aff047299 */ /* 0x002fe20008011604 */
[----:B------:R-:W1:Y:S03]  /*0c00*/  LDCU.64 UR10, c[0x0][0x630] ;  /* 0x0000c600ff0a77ac */ /* 0x000e660008000a00 */
[----:B------:R-:W-:-:S04]  /*0c10*/  UIADD3 UR4, UPT, UPT, UR6, UR4, URZ ;  /* 0x0000000406047290 */ /* 0x000fc8000fffe0ff */
[----:B---3--:R-:W-:Y:S01]  /*0c20*/  USHF.R.U32.HI UR12, URZ, UR9, UR4 ;  /* 0x00000009ff0c7299 */ /* 0x008fe20008011604 */
[----:B------:R-:W2:Y:S03]  /*0c30*/  LDCU.U8 UR9, c[0x0][0x639] ;  /* 0x0000c720ff0977ac */ /* 0x000ea60008000000 */
[----:B----4-:R-:W-:Y:S01]  /*0c40*/  UISETP.GE.AND UP0, UPT, UR12, UR8, UPT ;  /* 0x000000080c00728c */ /* 0x010fe2000bf06270 */
[----:B------:R-:W3:Y:S01]  /*0c50*/  LDCU UR8, c[0x0][0x63c] ;  /* 0x0000c780ff0877ac */ /* 0x000ee20008000800 */
[----:B------:R-:W-:-:S09]  /*0c60*/  UIADD3 UR4, UPT, UPT, -UR12, URZ, URZ ;  /* 0x000000ff0c047290 */ /* 0x000fd2000fffe1ff */
[----:B-1----:R-:W1:Y:S01]  /*0c70*/  @UP0 LDCU UR11, c[0x0][0x64c] ;  /* 0x0000c980ff0b07ac */ /* 0x002e620008000800 */
[----:B------:R-:W4:Y:S01]  /*0c80*/  @UP0 LDCU UR10, c[0x0][0x648] ;  /* 0x0000c900ff0a07ac */ /* 0x000f220008000800 */
[----:B---3--:R-:W-:Y:S02]  /*0c90*/  UIMAD UR8, UR4, UR8, UR13 ;  /* 0x00000008040872a4 */ /* 0x008fe4000f8e020d */
[----:B-----5:R-:W-:Y:S01]  /*0ca0*/  USEL UR4, UR15, UR16, !UP0 ;  /* 0x000000100f047287 */ /* 0x020fe2000c000000 */
[----:B------:R-:W3:Y:S01]  /*0cb0*/  LDCU.U8 UR16, c[0x0][0x62d] ;  /* 0x0000c5a0ff1077ac */ /* 0x000ee20008000000 */
[----:B-1----:R-:W-:Y:S02]  /*0cc0*/  UIMAD.WIDE.U32 UR6, UR8, UR11, URZ ;  /* 0x0000000b080672a5 */ /* 0x002fe4000f8e00ff */
[----:B--2---:R-:W-:Y:S02]  /*0cd0*/  USEL UR11, UR9, UR14, !UP0 ;  /* 0x0000000e090b7287 */ /* 0x004fe4000c000000 */
[----:B------:R-:W-:Y:S01]  /*0ce0*/  ULOP3.LUT UR9, UR4, 0xff, URZ, 0xc0, !UPT ;  /* 0x000000ff04097892 */ /* 0x000fe2000f8ec0ff */
[----:B------:R-:W1:Y:S02]  /*0cf0*/  LDCU.64 UR14, c[0x0][0x620] ;  /* 0x0000c400ff0e77ac */ /* 0x000e640008000a00 */
[----:B------:R-:W-:Y:S01]  /*0d00*/  UMOV UR6, UR7 ;  /* 0x0000000700067c82 */ /* 0x000fe20008000000 */
[----:B------:R-:W-:-:S02]  /*0d10*/  ULOP3.LUT UR7, UR11, 0xff, URZ, 0xc0, !UPT ;  /* 0x000000ff0b077892 */ /* 0x000fc4000f8ec0ff */
[----:B------:R-:W-:-:S04]  /*0d20*/  UIADD3 UR4, UPT, UPT, UR8, -UR6, URZ ;  /* 0x8000000608047290 */ /* 0x000fc8000fffe0ff */
[----:B------:R-:W-:-:S04]  /*0d30*/  USHF.R.U32.HI UR4, URZ, UR9, UR4 ;  /* 0x00000009ff047299 */ /* 0x000fc80008011604 */
[----:B------:R-:W-:Y:S01]  /*0d40*/  UIADD3 UR4, UPT, UPT, UR6, UR4, URZ ;  /* 0x0000000406047290 */ /* 0x000fe2000fffe0ff */
[----:B------:R-:W2:Y:S03]  /*0d50*/  LDCU UR6, c[0x0][0x628] ;  /* 0x0000c500ff0677ac */ /* 0x000ea60008000800 */
[----:B------:R-:W-:-:S04]  /*0d60*/  USHF.R.U32.HI UR23, URZ, UR7, UR4 ;  /* 0x00000007ff177299 */ /* 0x000fc80008011604 */
[----:B------:R-:W-:-:S04]  /*0d70*/  UIADD3 UR4, UPT, UPT, -UR23, URZ, URZ ;  /* 0x000000ff17047290 */ /* 0x000fc8000fffe1ff */
[----:B----4-:R-:W-:-:S04]  /*0d80*/  UIMAD UR4, UR10, UR4, UR8 ;  /* 0x000000040a0472a4 */ /* 0x010fc8000f8e0208 */
[----:B-1----:R-:W-:-:S04]  /*0d90*/  UIMAD UR4, UR12, UR14, UR4 ;  /* 0x0000000e0c0472a4 */ /* 0x002fc8000f8e0204 */
[----:B--2---:R-:W-:-:S07]  /*0da0*/  UIMAD.WIDE.U32 UR6, UR4, UR6, URZ ;  /* 0x00000006040672a5 */ /* 0x004fce000f8e00ff */
[----:B------:R-:W-:Y:S02]  /*0db0*/  UMOV UR6, UR7 ;  /* 0x0000000700067c82 */ /* 0x000fe40008000000 */
[----:B------:R-:W-:Y:S02]  /*0dc0*/  UIADD3 UR37, UPT, UPT, UR4, -UR6, URZ ;  /* 0x8000000604257290 */ /* 0x000fe4000fffe0ff */
[----:B------:R-:W1:Y:S02]  /*0dd0*/  LDCU UR7, c[0x0][0x60c] ;  /* 0x0000c180ff0777ac */ /* 0x000e640008000800 */
[----:B------:R-:W-:-:S04]  /*0de0*/  USHF.R.U32.HI UR37, URZ, UR17, UR37 ;  /* 0x00000011ff257299 */ /* 0x000fc80008011625 */
[----:B------:R-:W-:-:S03]  /*0df0*/  UIADD3 UR37, UPT, UPT, UR6, UR37, URZ ;  /* 0x0000002506257290 */ /* 0x000fc6000fffe0ff */
[----:B------:R-:W-:Y:S01]  /*0e00*/  UMOV UR6, URZ ;  /* 0x000000ff00067c82 */ /* 0x000fe20008000000 */
[----:B---3--:R-:W-:-:S04]  /*0e10*/  USHF.R.U32.HI UR37, URZ, UR16, UR37 ;  /* 0x00000010ff257299 */ /* 0x008fc80008011625 */
[----:B------:R-:W-:Y:S02]  /*0e20*/  UIADD3 UR36, UPT, UPT, -UR37, URZ, URZ ;  /* 0x000000ff25247290 */ /* 0x000fe4000fffe1ff */
[----:B-1----:R-:W-:Y:S02]  /*0e30*/  UISETP.GE.AND UP0, UPT, UR13, UR7, UPT ;  /* 0x000000070d00728c */ /* 0x002fe4000bf06270 */
[----:B------:R-:W-:-:S07]  /*0e40*/  UIMAD UR36, UR36, UR15, UR4 ;  /* 0x0000000f242472a4 */ /* 0x000fce000f8e0204 */
[----:B------:R-:W-:Y:S05]  /*0e50*/  BRA.U UP0, `(.L_x_11) ;  /* 0x0000000d00687547 */ /* 0x000fea000b800000 */
[----:B------:R-:W-:Y:S01]  /*0e60*/  UMOV UR4, 0x400 ;  /* 0x0000040000047882 */ /* 0x000fe20000000000 */
[----:B------:R-:W-:Y:S01]  /*0e70*/  MOV R5, 0x80000000 ;  /* 0x8000000000057802 */ /* 0x000fe20000000f00 */
[----:B------:R-:W-:Y:S01]  /*0e80*/  ULEA UR4, UR5, UR4, 0x18 ;  /* 0x0000000405047291 */ /* 0x000fe2000f8ec0ff */
[----:B------:R-:W1:Y:S01]  /*0e90*/  S2UR UR6, SR_CTAID.X ;  /* 0x00000000000679c3 */ /* 0x000e620000002500 */
[----:B------:R-:W2:Y:S01]  /*0ea0*/  LDCU UR31, c[0x0][0x614] ;  /* 0x0000c280ff1f77ac */ /* 0x000ea20008000800 */
[----:B------:R-:W3:Y:S06]  /*0eb0*/  LDCU UR11, c[0x0][0x38c] ;  /* 0x00007180ff0b77ac */ /* 0x000eec0008000800 */
[----:B------:R-:W4:Y:S01]  /*0ec0*/  SYNCS.PHASECHK.TRANS64.TRYWAIT P0, [UR4+0x48], R5 ;  /* 0x00004805ff0075a7 */ /* 0x000f220008001104 */
[----:B------:R-:W5:Y:S01]  /*0ed0*/  LDCU UR5, c[0x0][0x380] ;  /* 0x00007000ff0577ac */ /* 0x000f620008000800 */
[----:B------:R-:W-:Y:S01]  /*0ee0*/  UMOV UR24, 0x0 ;  /* 0x0000000000187882 */ /* 0x000fe20000000000 */
[----:B------:R-:W-:Y:S01]  /*0ef0*/  UMOV UR25, 0x1 ;  /* 0x0000000100197882 */ /* 0x000fe20000000000 */
[----:B------:R-:W2:Y:S01]  /*0f00*/  LDCU.64 UR16, c[0x0][0x348] ;  /* 0x00006900ff1077ac */ /* 0x000ea20008000a00 */
[----:B------:R-:W2:Y:S01]  /*0f10*/  LDCU.64 UR18, c[0x0][0x348] ;  /* 0x00006900ff1277ac */ /* 0x000ea20008000a00 */
[----:B---3--:R-:W-:-:S02]  /*0f20*/  UIADD3 UR8, UPT, UPT, -UR11, URZ, URZ ;  /* 0x000000ff0b087290 */ /* 0x008fc4000fffe1ff */
[----:B-1----:R-:W-:Y:S02]  /*0f30*/  ULOP3.LUT UR6, UR6, 0x1, URZ, 0xc0, !UPT ;  /* 0x0000000106067892 */ /* 0x002fe4000f8ec0ff */
[----:B-----5:R-:W-:Y:S02]  /*0f40*/  UIADD3 UR5, UPT, UPT, UR11, -UR5, URZ ;  /* 0x800000050b057290 */ /* 0x020fe4000fffe0ff */
[----:B------:R-:W-:Y:S02]  /*0f50*/  UISETP.NE.AND UP3, UPT, UR6, URZ, UPT ;  /* 0x000000ff0600728c */ /* 0x000fe4000bf65270 */
[----:B------:R-:W-:Y:S02]  /*0f60*/  USHF.L.U32 UR10, UR6, 0x6, URZ ;  /* 0x00000006060a7899 */ /* 0x000fe400080006ff */
[----:B--2---:R-:W-:Y:S02]  /*0f70*/  UIADD3 UR6, UPT, UPT, -UR23, UR31, URZ ;  /* 0x0000001f17067290 */ /* 0x004fe4000fffe1ff */
[----:B------:R-:W-:-:S02]  /*0f80*/  UIADD3 UR12, UPT, UPT, UR11, -0x1, URZ ;  /* 0xffffffff0b0c7890 */ /* 0x000fc4000fffe0ff */
[----:B------:R-:W-:Y:S02]  /*0f90*/  ULEA UR5, UR6, UR5, 0x7 ;  /* 0x0000000506057291 */ /* 0x000fe4000f8e38ff */
[----:B------:R-:W-:Y:S02]  /*0fa0*/  USHF.R.S32.HI UR8, URZ, 0x1f, UR8 ;  /* 0x0000001fff087899 */ /* 0x000fe40008011408 */
[----:B------:R-:W-:Y:S02]  /*0fb0*/  UIADD3 UR7, UPT, UPT, -UR5, URZ, URZ ;  /* 0x000000ff05077290 */ /* 0x000fe4000fffe1ff */
[----:B------:R-:W-:Y:S02]  /*0fc0*/  UIADD3 UR6, UPT, UPT, UR5, -0x1, URZ ;  /* 0xffffffff05067890 */ /* 0x000fe4000fffe0ff */
[----:B------:R-:W-:Y:S02]  /*0fd0*/  USHF.R.S32.HI UR7, URZ, 0x1f, UR7 ;  /* 0x0000001fff077899 */ /* 0x000fe40008011407 */
[----:B------:R-:W-:-:S02]  /*0fe0*/  UISETP.GT.AND UP4, UPT, UR11, URZ, UPT ;  /* 0x000000ff0b00728c */ /* 0x000fc4000bf84270 */
[----:B------:R-:W-:Y:S02]  /*0ff0*/  UISETP.GT.AND UP5, UPT, UR5, URZ, UPT ;  /* 0x000000ff0500728c */ /* 0x000fe4000bfa4270 */
[----:B------:R-:W-:Y:S02]  /*1000*/  USHF.R.S32.HI UR9, URZ, 0x1f, UR12 ;  /* 0x0000001fff097899 */ /* 0x000fe4000801140c */
[----:B------:R-:W-:Y:S02]  /*1010*/  ULEA.HI UR11, UR8, -UR11, URZ, 0x7 ;  /* 0x8000000b080b7291 */ /* 0x000fe4000f8f38ff */
[----:B------:R-:W-:Y:S02]  /*1020*/  ULEA.HI UR5, UR7, -UR5, URZ, 0x7 ;  /* 0x8000000507057291 */ /* 0x000fe4000f8f38ff */
[----:B------:R-:W-:Y:S02]  /*1030*/  USHF.R.S32.HI UR8, URZ, 0x1f, UR6 ;  /* 0x0000001fff087899 */ /* 0x000fe40008011406 */
[----:B------:R-:W-:-:S02]  /*1040*/  ULEA.HI UR12, UR9, UR12, URZ, 0x7 ;  /* 0x0000000c090c7291 */ /* 0x000fc4000f8f38ff */
[----:B------:R-:W-:Y:S02]  /*1050*/  USHF.R.S32.HI UR5, URZ, 0x7, UR5 ;  /* 0x00000007ff057899 */ /* 0x000fe40008011405 */
[----:B------:R-:W-:Y:S02]  /*1060*/  USHF.R.S32.HI UR9, URZ, 0x7, UR11 ;  /* 0x00000007ff097899 */ /* 0x000fe4000801140b */
[----:B------:R-:W-:Y:S02]  /*1070*/  ULEA.HI UR6, UR8, UR6, URZ, 0x7 ;  /* 0x0000000608067291 */ /* 0x000fe4000f8f38ff */
[----:B------:R-:W-:Y:S02]  /*1080*/  UIADD3 UR7, UPT, UPT, -UR5, URZ, URZ ;  /* 0x000000ff05077290 */ /* 0x000fe4000fffe1ff */
[----:B------:R-:W-:Y:S02]  /*1090*/  @UP4 UIMAD.WIDE UR14, UR12, 0x2000000, UR24 ;  /* 0x020000000c0e48a5 */ /* 0x000fe4000f8e0218 */
[----:B------:R-:W-:-:S02]  /*10a0*/  ULEA.HI.SX32 UR6, UR6, 0x1, 0x19 ;  /* 0x0000000106067891 */ /* 0x000fc4000f8fcaff */
[----:B------:R-:W-:Y:S01]  /*10b0*/  UIADD3 UR5, UPT, UPT, -UR9, URZ, URZ ;  /* 0x000000ff09057290 */ /* 0x000fe2000fffe1ff */
[----:B------:R-:W1:Y:S04]  /*10c0*/  LDCU.64 UR20, c[0x0][0x348] ;  /* 0x00006900ff1477ac */ /* 0x000e680008000a00 */
[----:B------:R-:W-:Y:S02]  /*10d0*/  @!UP5 UMOV UR6, UR7 ;  /* 0x000000070006dc82 */ /* 0x000fe40008000000 */
[----:B------:R-:W-:Y:S01]  /*10e0*/  @UP4 UMOV UR5, UR15 ;  /* 0x0000000f00054c82 */ /* 0x000fe20008000000 */
[----:B------:R-:W-:Y:S02]  /*10f0*/  UIADD3 UR33, UPT, UPT, UR4, 0x10, URZ ;  /* 0x0000001004217890 */ /* 0x000fe4000fffe0ff */
[----:B------:R-:W-:-:S02]  /*1100*/  UISETP.LT.AND UP4, UPT, UR6, UR5, UPT ;  /* 0x000000050600728c */ /* 0x000fc4000bf81270 */
[----:B------:R-:W-:Y:S02]  /*1110*/  ULOP3.LUT UR33, UR33, 0xfefffc10, URZ, 0xc0, !UPT ;  /* 0xfefffc1021217892 */ /* 0x000fe4000f8ec0ff */
[----:B------:R-:W-:Y:S02]  /*1120*/  USEL UR14, UR6, UR5, UP4 ;  /* 0x00000005060e7287 */ /* 0x000fe4000a000000 */
[----:B------:R-:W-:Y:S02]  /*1130*/  UIADD3 UR12, UP2, UPT, UR16, 0x100, URZ ;  /* 0x00000100100c7890 */ /* 0x000fe4000ff5e0ff */
[----:B------:R-:W-:Y:S02]  /*1140*/  USHF.L.U32 UR22, UR14, 0x7, URZ ;  /* 0x000000070e167899 */ /* 0x000fe400080006ff */
[----:B------:R-:W-:Y:S02]  /*1150*/  UIADD3 UR8, UP1, UPT, UR18, 0x100, URZ ;  /* 0x0000010012087890 */ /* 0x000fe4000ff3e0ff */
[----:B-1----:R-:W-:-:S02]  /*1160*/  UIADD3 UR30, UP0, UPT, UR20, 0x100, URZ ;  /* 0x00000100141e7890 */ /* 0x002fc4000ff1e0ff */
[----:B------:R-:W-:Y:S01]  /*1170*/  UIADD3 UR11, UPT, UPT, UR22, -0x80, URZ ;  /* 0xffffff80160b7890 */ /* 0x000fe2000fffe0ff */
[----:B------:R-:W-:Y:S01]  /*1180*/  UMOV UR34, URZ ;  /* 0x000000ff00227c82 */ /* 0x000fe20008000000 */
[----:B------:R-:W-:Y:S02]  /*1190*/  UIADD3.X UR13, UPT, UPT, URZ, UR17, URZ, UP2, !UPT ;  /* 0x00000011ff0d7290 */ /* 0x000fe400097fe4ff */
[----:B------:R-:W-:Y:S02]  /*11a0*/  UIADD3.X UR9, UPT, UPT, URZ, UR19, URZ, UP1, !UPT ;  /* 0x00000013ff097290 */ /* 0x000fe40008ffe4ff */
[----:B------:R-:W-:Y:S02]  /*11b0*/  UIADD3.X UR6, UPT, UPT, URZ, UR21, URZ, UP0, !UPT ;  /* 0x00000015ff067290 */ /* 0x000fe400087fe4ff */
[----:B------:R-:W-:Y:S02]  /*11c0*/  UIADD3 UR32, UPT, UPT, UR4, 0xc800, URZ ;  /* 0x0000c80004207890 */ /* 0x000fe4000fffe0ff */
[----:B------:R-:W-:-:S02]  /*11d0*/  UIADD3 UR24, UPT, UPT, UR4, 0xe800, URZ ;  /* 0x0000e80004187890 */ /* 0x000fc4000fffe0ff */
[----:B------:R-:W-:Y:S02]  /*11e0*/  UIADD3 UR16, UPT, UPT, UR4, 0x10800, URZ ;  /* 0x0001080004107890 */ /* 0x000fe4000fffe0ff */
[----:B------:R-:W-:Y:S01]  /*11f0*/  UIADD3 UR35, UPT, UPT, UR10, UR11, URZ ;  /* 0x0000000b0a237290 */ /* 0x000fe2000fffe0ff */
[----:B------:R-:W-:Y:S01]  /*1200*/  UMOV UR26, 0x40 ;  /* 0x00000040001a7882 */ /* 0x000fe20000000000 */
[----:B------:R-:W-:Y:S01]  /*1210*/  UMOV UR28, UR36 ;  /* 0x00000024001c7c82 */ /* 0x000fe20008000000 */
[----:B------:R-:W-:Y:S01]  /*1220*/  UMOV UR29, UR37 ;  /* 0x00000025001d7c82 */ /* 0x000fe20008000000 */
[----:B------:R-:W-:Y:S01]  /*1230*/  UMOV UR25, UR33 ;  /* 0x0000002100197c82 */ /* 0x000fe20008000000 */
[----:B----4-:R-:W-:Y:S07]  /*1240*/  @!P0 BRA `(.L_x_12) ;  /* 0x000000cc005c8947 */ /* 0x010fee0003800000 */
.L_x_89:
[----:B------:R-:W-:Y:S05]  /*1250*/  BRA.U UP3, `(.L_x_13) ;  /* 0x00000001030c7547 */ /* 0x000fea000b800000 */
[----:B------:R-:W-:-:S13]  /*1260*/  ELECT P0, URZ, PT ;  /* 0x0000000000ff782f */ /* 0x000fda0003800000 */
[----:B-1----:R-:W-:-:S04]  /*1270*/  @P0 MOV R4, 0xc000 ;  /* 0x0000c00000040802 */ /* 0x002fc80000000f00 */
[----:B------:R2:W-:Y:S03]  /*1280*/  @P0 SYNCS.ARRIVE.TRANS64 RZ, [UR4+0x10], R4 ;  /* 0x00001004ffff09a7 */ /* 0x0005e60008000004 */
.L_x_13:
[----:B------:R-:W-:Y:S01]  /*1290*/  UMOV UR27, UR35 ;  /* 0x00000023001b7c82 */ /* 0x000fe20008000000 */
[----:B------:R-:W-:Y:S01]  /*12a0*/  UMOV UR7, UR6 ;  /* 0x0000000600077c82 */ /* 0x000fe20008000000 */
[----:B------:R3:W-:Y:S01]  /*12b0*/  UTMALDG.4D.2CTA [UR32], [UR12], desc[URZ] ;  /* 0x0000ff200c0075b4 */ /* 0x0007e20008219000 */
[----:B------:R-:W-:Y:S01]  /*12c0*/  UMOV UR18, 0x80 ;  /* 0x0000008000127882 */ /* 0x000fe20000000000 */
[----:B------:R-:W-:Y:S01]  /*12d0*/  UMOV UR20, UR36 ;  /* 0x0000002400147c82 */ /* 0x000fe20008000000 */
[----:B------:R-:W-:Y:S01]  /*12e0*/  UMOV UR21, UR37 ;  /* 0x0000002500157c82 */ /* 0x000fe20008000000 */
[----:B------:R-:W-:Y:S01]  /*12f0*/  UMOV UR17, UR33 ;  /* 0x0000002100117c82 */ /* 0x000fe20008000000 */
[----:B------:R-:W-:Y:S01]  /*1300*/  UMOV UR19, UR35 ;  /* 0x0000002300137c82 */ /* 0x000fe20008000000 */
[----:B------:R-:W-:Y:S01]  /*1310*/  UMOV UR6, UR30 ;  /* 0x0000001e00067c82 */ /* 0x000fe20008000000 */
[----:B------:R-:W4:Y:S01]  /*1320*/  S2UR UR15, SR_CTAID.X ;  /* 0x00000000000f79c3 */ /* 0x000f220000002500 */
[----:B------:R5:W-:Y:S01]  /*1330*/  UTMALDG.4D.2CTA [UR24], [UR8], desc[URZ] ;  /* 0x0000ff18080075b4 */ /* 0x000be20008219000 */
[----:B------:R-:W-:-:S04]  /*1340*/  ULOP3.LUT UR5, URZ, UR23, URZ, 0x33, !UPT ;  /* 0x00000017ff057292 */ /* 0x000fc8000f8e33ff */
[----:B------:R-:W-:Y:S01]  /*1350*/  UIADD3 UR5, UPT, UPT, UR5, UR31, URZ ;  /* 0x0000001f05057290 */ /* 0x000fe2000fffe0ff */
[----:B------:R1:W-:Y:S01]  /*1360*/  UTMALDG.4D.2CTA [UR16], [UR6], desc[URZ] ;  /* 0x0000ff10060075b4 */ /* 0x0003e20008219000 */
[----:B------:R-:W2:Y:S01]  /*1370*/  SYNCS.PHASECHK.TRANS64.TRYWAIT P0, [UR4+0x8], R5 ;  /* 0x00000805ff0075a7 */ /* 0x000ea20008001104 */
[----:B----4-:R-:W-:-:S04]  /*1380*/  ULOP3.LUT UR15, UR15, 0x1, URZ, 0xc0, !UPT ;  /* 0x000000010f0f7892 */ /* 0x010fc8000f8ec0ff */
[----:B------:R-:W-:Y:S02]  /*1390*/  ULEA UR5, UR5, UR15, 0x1 ;  /* 0x0000000f05057291 */ /* 0x000fe4000f8e08ff */
[----:B---3--:R-:W-:Y:S02]  /*13a0*/  ULOP3.LUT UR33, UR4, 0xfefffc00, URZ, 0xc0, !UPT ;  /* 0xfefffc0004217892 */ /* 0x008fe4000f8ec0ff */
[----:B------:R-:W-:Y:S01]  /*13b0*/  USHF.L.U32 UR35, UR5, 0x7, URZ ;  /* 0x0000000705237899 */ /* 0x000fe200080006ff */
[----:B------:R-:W-:Y:S01]  /*13c0*/  UMOV UR34, URZ ;  /* 0x000000ff00227c82 */ /* 0x000fe20008000000 */
[----:B------:R-:W-:Y:S01]  /*13d0*/  UIADD3 UR32, UPT, UPT, UR4, 0x800, URZ ;  /* 0x0000080004207890 */ /* 0x000fe2000fffe0ff */
[----:B-----5:R-:W-:Y:S01]  /*13e0*/  UMOV UR26, 0x40 ;  /* 0x00000040001a7882 */ /* 0x020fe20000000000 */
[----:B------:R-:W-:Y:S01]  /*13f0*/  UIADD3 UR24, UPT, UPT, UR4, 0x4800, URZ ;  /* 0x0000480004187890 */ /* 0x000fe2000fffe0ff */
[----:B------:R-:W-:Y:S01]  /*1400*/  UMOV UR28, UR36 ;  /* 0x00000024001c7c82 */ /* 0x000fe20008000000 */
[----:B------:R-:W-:Y:S01]  /*1410*/  UMOV UR29, UR37 ;  /* 0x00000025001d7c82 */ /* 0x000fe20008000000 */
[----:B------:R-:W-:Y:S01]  /*1420*/  UMOV UR25, UR33 ;  /* 0x0000002100197c82 */ /* 0x000fe20008000000 */
[----:B------:R-:W-:Y:S01]  /*1430*/  UMOV UR27, UR35 ;  /* 0x00000023001b7c82 */ /* 0x000fe20008000000 */
[----:B-1----:R-:W1:Y:S01]  /*1440*/  LDCU.64 UR6, c[0x0][0x348] ;  /* 0x00006900ff0677ac */ /* 0x002e620008000a00 */
[----:B------:R-:W3:Y:S01]  /*1450*/  LDCU.64 UR16, c[0x0][0x348] ;  /* 0x00006900ff1077ac */ /* 0x000ee20008000a00 */
[----:B------:R-:W4:Y:S01]  /*1460*/  LDCU.64 UR18, c[0x0][0x348] ;  /* 0x00006900ff1277ac */ /* 0x000f220008000a00 */
[----:B-1----:R-:W-:-:S02]  /*1470*/  UIADD3 UR8, UP2, UPT, UR6, 0x80, URZ ;  /* 0x0000008006087890 */ /* 0x002fc4000ff5e0ff */
[----:B---3--:R-:W-:Y:S02]  /*1480*/  UIADD3 UR6, UP1, UPT, UR16, 0x80, URZ ;  /* 0x0000008010067890 */ /* 0x008fe4000ff3e0ff */
[----:B------:R-:W-:Y:S02]  /*1490*/  UIADD3.X UR9, UPT, UPT, URZ, UR7, URZ, UP2, !UPT ;  /* 0x00000007ff097290 */ /* 0x000fe400097fe4ff */
[----:B----4-:R-:W-:Y:S02]  /*14a0*/  UIADD3 UR13, UP0, UPT, UR18, 0x80, URZ ;  /* 0x00000080120d7890 */ /* 0x010fe4000ff1e0ff */
[----:B------:R-:W-:Y:S02]  /*14b0*/  UIADD3.X UR7, UPT, UPT, URZ, UR17, URZ, UP1, !UPT ;  /* 0x00000011ff077290 */ /* 0x000fe40008ffe4ff */
[----:B------:R-:W-:Y:S02]  /*14c0*/  UIADD3.X UR12, UPT, UPT, URZ, UR19, URZ, UP0, !UPT ;  /* 0x00000013ff0c7290 */ /* 0x000fe400087fe4ff */
[----:B------:R-:W-:Y:S01]  /*14d0*/  UIADD3 UR16, UPT, UPT, UR4, 0x8800, URZ ;  /* 0x0000880004107890 */ /* 0x000fe2000fffe0ff */
[----:B--2---:R-:W-:Y:S11]  /*14e0*/  @!P0 BRA `(.L_x_14) ;  /* 0x000000c800d48947 */ /* 0x004ff60003800000 */
.L_x_91:
[----:B------:R-:W-:Y:S05]  /*14f0*/  BRA.U UP3, `(.L_x_15) ;  /* 0x00000001030c7547 */ /* 0x000fea000b800000 */
[----:B------:R-:W-:-:S13]  /*1500*/  ELECT P0, URZ, PT ;  /* 0x0000000000ff782f */ /* 0x000fda0003800000 */
[----:B-1----:R-:W-:-:S04]  /*1510*/  @P0 MOV R4, 0x18000 ;  /* 0x0001800000040802 */ /* 0x002fc80000000f00 */
[----:B------:R2:W-:Y:S03]  /*1520*/  @P0 SYNCS.ARRIVE.TRANS64 RZ, [UR4], R4 ;  /* 0x00000004ffff09a7 */ /* 0x0005e60008000004 */
.L_x_15:
[----:B------:R3:W-:Y:S01]  /*1530*/  UTMALDG.4D.2CTA [UR32], [UR8], desc[URZ] ;  /* 0x0000ff20080075b4 */ /* 0x0007e20008219000 */
[----:B------:R-:W-:Y:S01]  /*1540*/  UMOV UR18, 0x80 ;  /* 0x0000008000127882 */ /* 0x000fe20000000000 */
[----:B------:R-:W-:Y:S01]  /*1550*/  UMOV UR20, UR36 ;  /* 0x0000002400147c82 */ /* 0x000fe20008000000 */
[----:B------:R-:W-:Y:S01]  /*1560*/  UMOV UR21, UR37 ;  /* 0x0000002500157c82 */ /* 0x000fe20008000000 */
[----:B------:R-:W-:Y:S01]  /*1570*/  UMOV UR17, UR33 ;  /* 0x0000002100117c82 */ /* 0x000fe20008000000 */
[----:B------:R-:W-:Y:S01]  /*1580*/  UMOV UR19, UR35 ;  /* 0x0000002300137c82 */ /* 0x000fe20008000000 */
[----:B------:R4:W-:Y:S01]  /*1590*/  UTMALDG.4D.2CTA [UR24], [UR6], desc[URZ] ;  /* 0x0000ff18060075b4 */ /* 0x0009e20008219000 */
[----:B---3--:R-:W-:Y:S02]  /*15a0*/  UIADD3 UR9, UPT, UPT, UR4, 0x18, URZ ;  /* 0x0000001804097890 */ /* 0x008fe4000fffe0ff */
[----:B------:R-:W-:Y:S02]  /*15b0*/  UIADD3 UR8, UPT, UPT, UR4, 0x12800, URZ ;  /* 0x0001280004087890 */ /* 0x000fe4000fffe0ff */
[----:B------:R-:W-:Y:S01]  /*15c0*/  ULOP3.LUT UR9, UR9, 0xfefffc18, URZ, 0xc0, !UPT ;  /* 0xfefffc1809097892 */ /* 0x000fe2000f8ec0ff */
[----:B----4-:R-:W-:Y:S01]  /*15d0*/  UMOV UR6, UR13 ;  /* 0x0000000d00067c82 */ /* 0x010fe20008000000 */
[----:B------:R-:W-:Y:S01]  /*15e0*/  UMOV UR7, UR12 ;  /* 0x0000000c00077c82 */ /* 0x000fe20008000000 */
[----:B------:R-:W-:Y:S01]  /*15f0*/  UMOV UR12, UR36 ;  /* 0x00000024000c7c82 */ /* 0x000fe20008000000 */
[----:B------:R3:W-:Y:S01]  /*1600*/  UTMALDG.4D.2CTA [UR16], [UR6], desc[URZ] ;  /* 0x0000ff10060075b4 */ /* 0x0007e20008219000 */
[----:B------:R-:W4:Y:S01]  /*1610*/  SYNCS.PHASECHK.TRANS64.TRYWAIT P0, [UR4+0x50], R5 ;  /* 0x00005005ff0075a7 */ /* 0x000f220008001104 */
[----:B------:R-:W-:Y:S01]  /*1620*/  UMOV UR13, UR37 ;  /* 0x00000025000d7c82 */ /* 0x000fe20008000000 */
[----:B---3--:R-:W3:Y:S02]  /*1630*/  LDCU.64 UR6, c[0x0][0x348] ;  /* 0x00006900ff0677ac */ /* 0x008ee40008000a00 */
[----:B---3--:R-:W-:-:S04]  /*1640*/  UIADD3 UR6, UP0, UPT, UR6, 0x180, URZ ;  /* 0x0000018006067890 */ /* 0x008fc8000ff1e0ff */
[----:B------:R-:W-:Y:S01]  /*1650*/  UIADD3.X UR7, UPT, UPT, URZ, UR7, URZ, UP0, !UPT ;  /* 0x00000007ff077290 */ /* 0x000fe200087fe4ff */
[----:B----4-:R-:W-:Y:S11]  /*1660*/  @!P0 BRA `(.L_x_16) ;  /* 0x000000c800948947 */ /* 0x010ff60003800000 */
.L_x_93:
[----:B------:R-:W-:Y:S05]  /*1670*/  BRA.U UP3, `(.L_x_17) ;  /* 0x00000001030c7547 */ /* 0x000fea000b800000 */
[----:B------:R-:W-:-:S13]  /*1680*/  ELECT P0, URZ, PT ;  /* 0x0000000000ff782f */ /* 0x000fda0003800000 */
[----:B-12---:R-:W-:-:S04]  /*1690*/  @P0 MOV R4, 0x8000 ;  /* 0x0000800000040802 */ /* 0x006fc80000000f00 */
[----:B------:R3:W-:Y:S03]  /*16a0*/  @P0 SYNCS.ARRIVE.TRANS64 RZ, [UR4+0x18], R4 ;  /* 0x00001804ffff09a7 */ /* 0x0007e60008000004 */
.L_x_17:
[----:B------:R-:W-:Y:S01]  /*16b0*/  UISETP.GE.AND UP0, UPT, UR14, 0x2, UPT ;  /* 0x000000020e00788c */ /* 0x000fe2000bf06270 */
[----:B------:R-:W-:Y:S01]  /*16c0*/  HFMA2 R5, -RZ, RZ, 0, 5.9604644775390625e-08 ;  /* 0x00000001ff057431 */ /* 0x000fe200000001ff */
[----:B------:R-:W-:Y:S01]  /*16d0*/  MOV R8, RZ ;  /* 0x000000ff00087202 */ /* 0x000fe20000000f00 */
[----:B------:R4:W-:Y:S02]  /*16e0*/  UTMALDG.4D.2CTA [UR8], [UR6], desc[URZ] ;  /* 0x0000ff08060075b4 */ /* 0x0009e40008219000 */
[----:B----4-:R-:W-:-:S04]  /*16f0*/  UMOV UR6, 0x2 ;  /* 0x0000000200067882 */ /* 0x010fc80000000000 */
[----:B------:R-:W-:Y:S05]  /*1700*/  BRA.U !UP0, `(.L_x_11) ;  /* 0x00000005083c7547 */ /* 0x000fea000b800000 */
[----:B------:R-:W4:Y:S01]  /*1710*/  S2UR UR5, SR_CTAID.X ;  /* 0x00000000000579c3 */ /* 0x000f220000002500 */
[----:B------:R-:W5:Y:S01]  /*1720*/  LDCU.64 UR6, c[0x0][0x348] ;  /* 0x00006900ff0677ac */ /* 0x000f620008000a00 */
[----:B------:R-:W-:Y:S01]  /*1730*/  MOV R5, 0x1 ;  /* 0x0000000100057802 */ /* 0x000fe20000000f00 */
[----:B------:R-:W-:Y:S02]  /*1740*/  ULOP3.LUT UR15, UR22, UR10, URZ, 0xfc, !UPT ;  /* 0x0000000a160f7292 */ /* 0x000fe4000f8efcff */
[----:B------:R-:W-:Y:S01]  /*1750*/  UIADD3 UR14, UPT, UPT, -UR14, URZ, URZ ;  /* 0x000000ff0e0e7290 */ /* 0x000fe2000fffe1ff */
[----:B------:R-:W-:Y:S01]  /*1760*/  UMOV UR34, URZ ;  /* 0x000000ff00227c82 */ /* 0x000fe20008000000 */
[----:B------:R-:W-:Y:S01]  /*1770*/  UMOV UR26, 0x40 ;  /* 0x00000040001a7882 */ /* 0x000fe20000000000 */
[----:B------:R-:W-:Y:S01]  /*1780*/  UMOV UR18, 0x80 ;  /* 0x0000008000127882 */ /* 0x000fe20000000000 */
[----:B-----5:R-:W-:Y:S02]  /*1790*/  UIADD3 UR30, UP0, UPT, UR6, 0x180, URZ ;  /* 0x00000180061e7890 */ /* 0x020fe4000ff1e0ff */
[----:B------:R-:W-:-:S02]  /*17a0*/  UIADD3 UR42, UP4, UPT, UR6, 0x100, URZ ;  /* 0x00000100062a7890 */ /* 0x000fc4000ff9e0ff */
[----:B------:R-:W-:Y:S02]  /*17b0*/  UIADD3 UR40, UP2, UPT, UR6, 0x100, URZ ;  /* 0x0000010006287890 */ /* 0x000fe4000ff5e0ff */
[----:B------:R-:W-:Y:S02]  /*17c0*/  UIADD3 UR38, UP1, UPT, UR6, 0x100, URZ ;  /* 0x0000010006267890 */ /* 0x000fe4000ff3e0ff */
[----:B----4-:R-:W-:Y:S02]  /*17d0*/  ULOP3.LUT UR5, UR5, 0x1, URZ, 0xc0, !UPT ;  /* 0x0000000105057892 */ /* 0x010fe4000f8ec0ff */
[----:B------:R-:W-:Y:S02]  /*17e0*/  UIADD3.X UR31, UPT, UPT, URZ, UR7, URZ, UP0, !UPT ;  /* 0x00000007ff1f7290 */ /* 0x000fe400087fe4ff */
[----:B------:R-:W-:Y:S02]  /*17f0*/  UIADD3.X UR43, UPT, UPT, URZ, UR7, URZ, UP4, !UPT ;  /* 0x00000007ff2b7290 */ /* 0x000fe4000a7fe4ff */
[----:B------:R-:W-:-:S02]  /*1800*/  UIADD3.X UR41, UPT, UPT, URZ, UR7, URZ, UP2, !UPT ;  /* 0x00000007ff297290 */ /* 0x000fc400097fe4ff */
[----:B------:R-:W-:Y:S02]  /*1810*/  UIADD3.X UR39, UPT, UPT, URZ, UR7, URZ, UP1, !UPT ;  /* 0x00000007ff277290 */ /* 0x000fe40008ffe4ff */
[----:B------:R-:W-:Y:S01]  /*1820*/  UISETP.NE.AND UP0, UPT, UR5, URZ, UPT ;  /* 0x000000ff0500728c */ /* 0x000fe2000bf05270 */
[----:B------:R-:W-:-:S10]  /*1830*/  UMOV UR6, 0x2 ;  /* 0x0000000200067882 */ /* 0x000fd40000000000 */
.L_x_22:
[----:B------:R-:W-:Y:S01]  /*1840*/  ULEA UR7, UR6, UR4, 0x3 ;  /* 0x0000000406077291 */ /* 0x000fe2000f8e18ff */
[----:B------:R-:W-:Y:S01]  /*1850*/  SHF.L.U32 R11, R5, 0x1f, RZ ;  /* 0x0000001f050b7819 */ /* 0x000fe200000006ff */
[----:B------:R-:W-:Y:S02]  /*1860*/  UIADD3 UR5, UPT, UPT, UR6, 0x1, URZ ;  /* 0x0000000106057890 */ /* 0x000fe4000fffe0ff */
[----:B------:R-:W-:Y:S02]  /*1870*/  UIMAD UR6, UR6, 0x6000, URZ ;  /* 0x00006000060678a4 */ /* 0x000fe4000f8e02ff */
[----:B------:R-:W-:Y:S02]  /*1880*/  UISETP.NE.AND UP1, UPT, UR5, 0x7, UPT ;  /* 0x000000070500788c */ /* 0x000fe4000bf25270 */
[----:B------:R-:W-:Y:S01]  /*1890*/  UIADD3 UR33, UPT, UPT, UR7, 0x10, URZ ;  /* 0x0000001007217890 */ /* 0x000fe2000fffe0ff */
[----:B----4-:R-:W4:Y:S01]  /*18a0*/  SYNCS.PHASECHK.TRANS64.TRYWAIT P0, [UR7+0x48], R11 ;  /* 0x0000480bff0075a7 */ /* 0x010f220008001107 */
[----:B------:R-:W-:Y:S02]  /*18b0*/  UIADD3 UR35, UPT, UPT, UR15, -0x100, URZ ;  /* 0xffffff000f237890 */ /* 0x000fe4000fffe0ff */
[----:B------:R-:W-:Y:S02]  /*18c0*/  UIADD3 UR32, UPT, UPT, UR4, 0xc800, UR6 ;  /* 0x0000c80004207890 */ /* 0x000fe4000fffe006 */
[----:B------:R-:W-:Y:S02]  /*18d0*/  UIADD3 UR24, UPT, UPT, UR4, 0xe800, UR6 ;  /* 0x0000e80004187890 */ /* 0x000fe4000fffe006 */
[----:B------:R-:W-:Y:S02]  /*18e0*/  UIADD3 UR16, UPT, UPT, UR4, 0x10800, UR6 ;  /* 0x0001080004107890 */ /* 0x000fe4000fffe006 */
[----:B------:R-:W-:Y:S02]  /*18f0*/  USEL UR5, UR5, URZ, UP1 ;  /* 0x000000ff05057287 */ /* 0x000fe40008800000 */
[----:B------:R-:W-:Y:S02]  /*1900*/  USEL UR8, URZ, 0x1, UP1 ;  /* 0x00000001ff087887 */ /* 0x000fe40008800000 */
[----:B------:R-:W-:Y:S01]  /*1910*/  ULOP3.LUT UR33, UR33, 0xfefffff8, URZ, 0xc0, !UPT ;  /* 0xfefffff821217892 */ /* 0x000fe2000f8ec0ff */
[----:B------:R-:W-:Y:S01]  /*1920*/  UMOV UR28, UR36 ;  /* 0x00000024001c7c82 */ /* 0x000fe20008000000 */
[----:B------:R-:W-:Y:S01]  /*1930*/  UMOV UR29, UR37 ;  /* 0x00000025001d7c82 */ /* 0x000fe20008000000 */
[----:B------:R-:W-:Y:S01]  /*1940*/  UMOV UR20, UR36 ;  /* 0x0000002400147c82 */ /* 0x000fe20008000000 */
[----:B------:R-:W-:Y:S01]  /*1950*/  UMOV UR21, UR37 ;  /* 0x0000002500157c82 */ /* 0x000fe20008000000 */
[----:B----45:R-:W-:Y:S07]  /*1960*/  @!P0 BRA `(.L_x_18) ;  /* 0x000000c400f48947 */ /* 0x030fee0003800000 */
.L_x_95:
[----:B------:R-:W-:Y:S01]  /*1970*/  ULEA UR6, UR5, UR4, 0x3 ;  /* 0x0000000405067291 */ /* 0x000fe2000f8e18ff */
[----:B------:R-:W-:Y:S01]  /*1980*/  LOP3.LUT R5, R5, UR8, RZ, 0x3c, !PT ;  /* 0x0000000805057c12 */ /* 0x000fe2000f8e3cff */
[----:B------:R-:W-:Y:S01]  /*1990*/  UMOV UR27, UR35 ;  /* 0x00000023001b7c82 */ /* 0x000fe20008000000 */
[----:B------:R-:W-:Y:S01]  /*19a0*/  UMOV UR19, UR35 ;  /* 0x0000002300137c82 */ /* 0x000fe20008000000 */
[----:B------:R-:W-:Y:S01]  /*19b0*/  UMOV UR25, UR33 ;  /* 0x0000002100197c82 */ /* 0x000fe20008000000 */
[----:B------:R-:W-:Y:S01]  /*19c0*/  SHF.L.U32 R7, R5, 0x1f, RZ ;  /* 0x0000001f05077819 */ /* 0x000fe200000006ff */
[----:B------:R-:W-:Y:S01]  /*19d0*/  UMOV UR17, UR33 ;  /* 0x0000002100117c82 */ /* 0x000fe20008000000 */
[----:B------:R-:W-:Y:S05]  /*19e0*/  BRA.U UP3, `(.L_x_19) ;  /* 0x0000000103107547 */ /* 0x000fea000b800000 */
[----:B------:R-:W-:Y:S11]  /*19f0*/  ELECT P0, URZ, PT ;  /* 0x0000000000ff782f */ /* 0x000ff60003800000 */
[----:B------:R-:W-:Y:S02]  /*1a00*/  @!UPT UIADD3 URZ, UPT, UPT, URZ, URZ, URZ ;  /* 0x000000fffffff290 */ /* 0x000fe4000fffe0ff */
[----:B-123--:R-:W-:Y:S04]  /*1a10*/  @P0 MOV R4, 0xc000 ;  /* 0x0000c00000040802 */ /* 0x00efe80000000f00 */
[----:B------:R4:W-:Y:S03]  /*1a20*/  @P0 SYNCS.ARRIVE.TRANS64 RZ, [UR7+0x10], R4 ;  /* 0x00001004ffff09a7 */ /* 0x0009e60008000007 */
.L_x_19:
[----:B------:R5:W-:Y:S01]  /*1a30*/  UTMALDG.4D.2CTA [UR32], [UR42], desc[URZ] ;  /* 0x0000ff202a0075b4 */ /* 0x000be20008219000 */
[----:B------:R-:W-:Y:S01]  /*1a40*/  UPLOP3.LUT UP3, UPT, UPT, UPT, UP0, 0x80, 0x8 ;  /* 0x000000000008789c */ /* 0x000fe20003f6f000 */
[----:B------:R5:W-:Y:S01]  /*1a50*/  UTMALDG.4D.2CTA [UR24], [UR40], desc[URZ] ;  /* 0x0000ff18280075b4 */ /* 0x000be20008219000 */
[----:B------:R5:W-:Y:S01]  /*1a60*/  UTMALDG.4D.2CTA [UR16], [UR38], desc[URZ] ;  /* 0x0000ff10260075b4 */ /* 0x000be20008219000 */
[----:B------:R-:W1:Y:S02]  /*1a70*/  SYNCS.PHASECHK.TRANS64.TRYWAIT P0, [UR6+0x48], R7 ;  /* 0x00004807ff0075a7 */ /* 0x000e640008001106 */
[----:B-1---5:R-:W-:Y:S06]  /*1a80*/  @!P0 BRA `(.L_x_20) ;  /* 0x000000c400c88947 */ /* 0x022fec0003800000 */
.L_x_97:
[----:B------:R-:W-:Y:S05]  /*1a90*/  BRA.U UP3, `(.L_x_21) ;  /* 0x0000000103107547 */ /* 0x000fea000b800000 */
[----:B------:R-:W-:Y:S11]  /*1aa0*/  ELECT P0, URZ, PT ;  /* 0x0000000000ff782f */ /* 0x000ff60003800000 */
[----:B------:R-:W-:Y:S02]  /*1ab0*/  @!UPT UIADD3 URZ, UPT, UPT, URZ, URZ, URZ ;  /* 0x000000fffffff290 */ /* 0x000fe4000fffe0ff */
[----:B-1234-:R-:W-:Y:S04]  /*1ac0*/  @P0 MOV R4, 0x8000 ;  /* 0x0000800000040802 */ /* 0x01efe80000000f00 */
[----:B------:R5:W-:Y:S03]  /*1ad0*/  @P0 SYNCS.ARRIVE.TRANS64 RZ, [UR6+0x10], R4 ;  /* 0x00001004ffff09a7 */ /* 0x000be60008000006 */
.L_x_21:
[----:B------:R-:W-:Y:S02]  /*1ae0*/  UIADD3 UR9, UPT, UPT, UR6, 0x10, URZ ;  /* 0x0000001006097890 */ /* 0x000fe4000fffe0ff */
[----:B------:R-:W-:Y:S02]  /*1af0*/  UIMAD UR8, UR5, 0x6000, UR4 ;  /* 0x00006000050878a4 */ /* 0x000fe4000f8e0204 */
[----:B------:R-:W-:Y:S02]  /*1b00*/  UIADD3 UR11, UPT, UPT, UR22, -0x100, URZ ;  /* 0xffffff00160b7890 */ /* 0x000fe4000fffe0ff */
[----:B------:R-:W-:Y:S02]  /*1b10*/  ULOP3.LUT UR9, UR9, 0xfefffff8, URZ, 0xc0, !UPT ;  /* 0xfefffff809097892 */ /* 0x000fe4000f8ec0ff */
[----:B------:R-:W-:Y:S02]  /*1b20*/  UIADD3 UR8, UPT, UPT, UR8, 0xc800, URZ ;  /* 0x0000c80008087890 */ /* 0x000fe4000fffe0ff */
[----:B------:R-:W-:Y:S02]  /*1b30*/  UIADD3 UR5, UPT, UPT, UR5, 0x1, URZ ;  /* 0x0000000105057890 */ /* 0x000fe4000fffe0ff */
[----:B------:R-:W-:Y:S02]  /*1b40*/  UIADD3 UR14, UPT, UPT, UR14, 0x1, URZ ;  /* 0x000000010e0e7890 */ /* 0x000fe4000fffe0ff */
[----:B------:R-:W-:Y:S02]  /*1b50*/  UISETP.NE.AND UP1, UPT, UR5, 0x7, UPT ;  /* 0x000000070500788c */ /* 0x000fe4000bf25270 */
[----:B------:R-:W-:Y:S02]  /*1b60*/  UIADD3 UR15, UPT, UPT, UR15, -0x80, URZ ;  /* 0xffffff800f0f7890 */ /* 0x000fe4000fffe0ff */
[----:B------:R-:W-:Y:S02]  /*1b70*/  USEL UR7, URZ, 0x1, UP1 ;  /* 0x00000001ff077887 */ /* 0x000fe40008800000 */
[----:B------:R-:W-:Y:S01]  /*1b80*/  USEL UR6, UR5, URZ, UP1 ;  /* 0x000000ff05067287 */ /* 0x000fe20008800000 */
[----:B------:R-:W-:Y:S01]  /*1b90*/  UMOV UR12, UR36 ;  /* 0x00000024000c7c82 */ /* 0x000fe20008000000 */
[----:B------:R-:W-:Y:S01]  /*1ba0*/  UMOV UR13, UR37 ;  /* 0x00000025000d7c82 */ /* 0x000fe20008000000 */
[----:B------:R-:W-:Y:S01]  /*1bb0*/  UISETP.NE.AND UP1, UPT, UR14, -0x1, UPT ;  /* 0xffffffff0e00788c */ /* 0x000fe2000bf25270 */
[----:B------:R1:W-:Y:S01]  /*1bc0*/  UTMALDG.4D.2CTA [UR8], [UR30], desc[URZ] ;  /* 0x0000ff081e0075b4 */ /* 0x0003e20008219000 */
[----:B------:R-:W-:Y:S01]  /*1bd0*/  UIADD3 UR22, UPT, UPT, UR22, -0x80, URZ ;  /* 0xffffff8016167890 */ /* 0x000fe2000fffe0ff */
[----:B------:R-:W-:Y:S06]  /*1be0*/  LOP3.LUT R5, R5, UR7, RZ, 0x3c, !PT ;  /* 0x0000000705057c12 */ /* 0x000fec000f8e3cff */
[----:B-1----:R-:W-:Y:S05]  /*1bf0*/  BRA.U UP1, `(.L_x_22) ;  /* 0xfffffffd01107547 */ /* 0x002fea000b83ffff */
.L_x_11:
[----:B------:R-:W-:Y:S01]  /*1c00*/  UIADD3 UR4, UPT, UPT, UR6, 0x2, URZ ;  /* 0x0000000206047890 */ /* 0x000fe2000fffe0ff */
[----:B------:R-:W-:Y:S01]  /*1c10*/  S2UR UR5, SR_CgaCtaId ;  /* 0x00000000000579c3 */ /* 0x000fe20000008800 */
[----:B------:R-:W-:-:S04]  /*1c20*/  UISETP.NE.AND UP0, UPT, UR6, 0x6, UPT ;  /* 0x000000060600788c */ /* 0x000fc8000bf05270 */
[----:B------:R-:W-:-:S03]  /*1c30*/  USEL UR4, UR4, 0x1, UP0 ;  /* 0x0000000104047887 */ /* 0x000fc60008000000 */
[----:B------:R-:W1:Y:S01]  /*1c40*/  S2UR UR9, SR_CTAID.X ;  /* 0x00000000000979c3 */ /* 0x000e620000002500 */
[----:B------:R-:W-:Y:S02]  /*1c50*/  UIADD3 UR8, UPT, UPT, UR4, 0x1, URZ ;  /* 0x0000000104087890 */ /* 0x000fe4000fffe0ff */
[----:B------:R-:W-:-:S04]  /*1c60*/  UISETP.NE.AND UP1, UPT, UR4, 0x7, UPT ;  /* 0x000000070400788c */ /* 0x000fc8000bf25270 */
[----:B------:R-:W-:Y:S02]  /*1c70*/  USEL UR8, UR8, 0x1, UP1 ;  /* 0x0000000108087887 */ /* 0x000fe40008800000 */
[----:B------:R-:W-:Y:S02]  /*1c80*/  UISETP.EQ.XOR UP1, UPT, UR6, 0x6, !UP1 ;  /* 0x000000060600788c */ /* 0x000fe4000cf22a70 */
[----:B------:R-:W-:Y:S02]  /*1c90*/  UIADD3 UR4, UPT, UPT, UR8, 0x1, URZ ;  /* 0x0000000108047890 */ /* 0x000fe4000fffe0ff */
[----:B------:R-:W-:Y:S02]  /*1ca0*/  UISETP.NE.AND UP0, UPT, UR8, 0x7, UPT ;  /* 0x000000070800788c */ /* 0x000fe4000bf05270 */
[----:B------:R-:W-:Y:S02]  /*1cb0*/  UISETP.EQ.XOR UP1, UPT, UR8, 0x7, UP1 ;  /* 0x000000070800788c */ /* 0x000fe40008f22a70 */
[----:B------:R-:W-:-:S04]  /*1cc0*/  USEL UR7, UR4, 0x1, UP0 ;  /* 0x0000000104077887 */ /* 0x000fc80008000000 */
[----:B------:R-:W-:Y:S02]  /*1cd0*/  UIADD3 UR4, UPT, UPT, UR7, 0x1, URZ ;  /* 0x0000000107047890 */ /* 0x000fe4000fffe0ff */
[----:B------:R-:W-:Y:S02]  /*1ce0*/  UISETP.NE.AND UP0, UPT, UR7, 0x7, UPT ;  /* 0x000000070700788c */ /* 0x000fe4000bf05270 */
[----:B------:R-:W-:Y:S02]  /*1cf0*/  UISETP.EQ.XOR UP1, UPT, UR7, 0x7, UP1 ;  /* 0x000000070700788c */ /* 0x000fe40008f22a70 */
[----:B------:R-:W-:Y:S02]  /*1d00*/  USEL UR4, UR4, 0x1, UP0 ;  /* 0x0000000104047887 */ /* 0x000fe40008000000 */
[----:B-1----:R-:W-:Y:S02]  /*1d10*/  ULOP3.LUT UR9, UR9, 0x1, URZ, 0xc0, !UPT ;  /* 0x0000000109097892 */ /* 0x002fe4000f8ec0ff */
[----:B------:R-:W-:-:S02]  /*1d20*/  UIADD3 UR6, UPT, UPT, UR4, 0x1, URZ ;  /* 0x0000000104067890 */ /* 0x000fc4000fffe0ff */
[----:B------:R-:W-:Y:S02]  /*1d30*/  UISETP.NE.AND UP0, UPT, UR4, 0x7, UPT ;  /* 0x000000070400788c */ /* 0x000fe4000bf05270 */
[----:B------:R-:W-:Y:S02]  /*1d40*/  UISETP.EQ.XOR UP1, UPT, UR4, 0x7, UP1 ;  /* 0x000000070400788c */ /* 0x000fe40008f22a70 */
[----:B------:R-:W-:Y:S01]  /*1d50*/  USEL UR6, UR6, 0x1, UP0 ;  /* 0x0000000106067887 */ /* 0x000fe20008000000 */
[----:B------:R-:W-:-:S03]  /*1d60*/  UMOV UR4, 0x400 ;  /* 0x0000040000047882 */ /* 0x000fc60000000000 */
[----:B------:R-:W-:Y:S02]  /*1d70*/  UISETP.EQ.XOR UP1, UPT, UR6, 0x7, UP1 ;  /* 0x000000070600788c */ /* 0x000fe40008f22a70 */
[----:B------:R-:W-:Y:S02]  /*1d80*/  UISETP.NE.AND UP0, UPT, UR6, 0x7, UPT ;  /* 0x000000070600788c */ /* 0x000fe4000bf05270 */
[----:B------:R-:W-:Y:S02]  /*1d90*/  USEL UR7, URZ, 0x1, !UP1 ;  /* 0x00000001ff077887 */ /* 0x000fe4000c800000 */
[----:B------:R-:W-:Y:S02]  /*1da0*/  ULEA UR4, UR5, UR4, 0x18 ;  /* 0x0000000405047291 */ /* 0x000fe4000f8ec0ff */
[----:B------:R-:W-:Y:S02]  /*1db0*/  USEL UR6, UR6, URZ, UP0 ;  /* 0x000000ff06067287 */ /* 0x000fe40008000000 */
[----:B------:R-:W-:Y:S01]  /*1dc0*/  LOP3.LUT R5, R5, UR7, RZ, 0x3c, !PT ;  /* 0x0000000705057c12 */ /* 0x000fe2000f8e3cff */
[----:B------:R-:W-:-:S02]  /*1dd0*/  UISETP.NE.AND UP0, UPT, UR9, URZ, UPT ;  /* 0x000000ff0900728c */ /* 0x000fc4000bf05270 */
[----:B------:R-:W-:Y:S01]  /*1de0*/  ULEA UR6, UR6, UR4, 0x3 ;  /* 0x0000000406067291 */ /* 0x000fe2000f8e18ff */
[----:B------:R-:W-:-:S08]  /*1df0*/  SHF.L.U32 R10, R5, 0x1f, RZ ;  /* 0x0000001f050a7819 */ /* 0x000fd000000006ff */
[----:B------:R-:W1:Y:S02]  /*1e00*/  SYNCS.PHASECHK.TRANS64.TRYWAIT P0, [UR6+0x48], R10 ;  /* 0x0000480aff0075a7 */ /* 0x000e640008001106 */
[----:B-1----:R-:W-:Y:S05]  /*1e10*/  @!P0 BRA `(.L_x_23) ;  /* 0x000000c400048947 */ /* 0x002fea0003800000 */
.L_x_99:
[----:B------:R-:W-:Y:S04]  /*1e20*/  BSSY.RECONVERGENT B0, `(.L_x_10) ;  /* 0x0000010000007945 */ /* 0x000fe80003800200 */
[----:B------:R-:W-:Y:S05]  /*1e30*/  BRA.U UP0, `(.L_x_24) ;  /* 0x00000001002c7547 */ /* 0x000fea000b800000 */
[----:B------:R-:W-:Y:S02]  /*1e40*/  ELECT P0, URZ, PT ;  /* 0x0000000000ff782f */ /* 0x000fe40003800000 */
[----:B------:R-:W-:-:S11]  /*1e50*/  SHF.L.U32 R8, R8, 0x1f, RZ ;  /* 0x0000001f08087819 */ /* 0x000fd600000006ff */
[----:B-12345:R-:W-:-:S04]  /*1e60*/  @P0 IMAD.MOV.U32 R4, RZ, RZ, 0xc000 ;  /* 0x0000c000ff040424 */ /* 0x03efc800078e00ff */
[----:B------:R1:W-:Y:S01]  /*1e70*/  @P0 SYNCS.ARRIVE.TRANS64 RZ, [UR6+0x10], R4 ;  /* 0x00001004ffff09a7 */ /* 0x0003e20008000006 */
[----:B------:R-:W2:Y:S02]  /*1e80*/  SYNCS.PHASECHK.TRANS64.TRYWAIT P0, [UR4+0x8], R8 ;  /* 0x00000808ff0075a7 */ /* 0x000ea40008001104 */
[----:B-12---:R-:W-:Y:S05]  /*1e90*/  @!P0 BRA `(.L_x_25) ;  /* 0x000000c400008947 */ /* 0x006fea0003800000 */
.L_x_101:
[----:B------:R-:W-:-:S13]  /*1ea0*/  ELECT P0, URZ, PT ;  /* 0x0000000000ff782f */ /* 0x000fda0003800000 */
[----:B------:R-:W-:Y:S05]  /*1eb0*/  @!P0 BRA `(.L_x_26) ;  /* 0x0000000000188947 */ /* 0x000fea0003800000 */
[----:B-1----:R-:W-:-:S04]  /*1ec0*/  HFMA2 R4, -RZ, RZ, 5.9604644775390625e-08, -0.0 ;  /* 0x00018000ff047431 */ /* 0x002fc800000001ff */
[----:B------:R1:W-:Y:S01]  /*1ed0*/  SYNCS.ARRIVE.TRANS64 RZ, [UR4], R4 ;  /* 0x00000004ffff79a7 */ /* 0x0003e20008000004 */
[----:B------:R-:W-:Y:S05]  /*1ee0*/  BRA `(.L_x_26) ;  /* 0x00000000000c7947 */ /* 0x000fea0003800000 */
.L_x_24:
[----:B------:R-:W-:-:S04]  /*1ef0*/  SHF.L.U32 R8, R8, 0x1f, RZ ;  /* 0x0000001f08087819 */ /* 0x000fc800000006ff */
[----:B------:R-:W1:Y:S02]  /*1f00*/  SYNCS.PHASECHK.TRANS64.TRYWAIT P0, [UR4+0x8], R8 ;  /* 0x00000808ff0075a7 */ /* 0x000e640008001104 */
[----:B-1----:R-:W-:Y:S05]  /*1f10*/  @!P0 BRA `(.L_x_27) ;  /* 0x000000c000fc8947 */ /* 0x002fea0003800000 */
.L_x_26:
[----:B------:R-:W-:Y:S05]  /*1f20*/  BSYNC.RECONVERGENT B0 ;  /* 0x0000000000007941 */ /* 0x000fea0003800200 */
.L_x_10:
[----:B------:R-:W-:-:S13]  /*1f30*/  R2UR UR4, R0 ;  /* 0x00000000000472ca */ /* 0x000fda00000e0000 */
[----:B------:R-:W-:-:S09]  /*1f40*/  UISETP.NE.AND UP0, UPT, UR4, 0xc, UPT ;  /* 0x0000000c0400788c */ /* 0x000fd2000bf05270 */
[----:B------:R-:W-:Y:S05]  /*1f50*/  BRA.U UP0, `(.L_x_9) ;  /* 0x0000002900107547 */ /* 0x000fea000b800000 */
[----:B------:R-:W-:Y:S01]  /*1f60*/  UMOV UR4, 0x400 ;  /* 0x0000040000047882 */ /* 0x000fe20000000000 */
[----:B------:R-:W-:Y:S01]  /*1f70*/  UMOV UR6, 0x20 ;  /* 0x0000002000067882 */ /* 0x000fe20000000000 */
[----:B------:R-:W-:Y:S02]  /*1f80*/  ULEA UR4, UR5, UR4, 0x18 ;  /* 0x0000000405047291 */ /* 0x000fe4000f8ec0ff */
[----:B------:R-:W-:-:S04]  /*1f90*/  UIADD3 UR6, UPT, UPT, -UR6, 0x100000, URZ ;  /* 0x0010000006067890 */ /* 0x000fc8000fffe1ff */
[----:B------:R-:W-:Y:S02]  /*1fa0*/  USHF.L.U32 UR7, UR6, 0xb, URZ ;  /* 0x0000000b06077899 */ /* 0x000fe400080006ff */
[----:B------:R-:W-:Y:S01]  /*1fb0*/  USHF.L.U32 UR6, UR6, 0x1, URZ ;  /* 0x0000000106067899 */ /* 0x000fe200080006ff */
[----:B------:R-:W-:Y:S01]  /*1fc0*/  ELECT P0, URZ, PT ;  /* 0x0000000000ff782f */ /* 0x000fe20003800000 */
[----:B------:R-:W1:Y:S10]  /*1fd0*/  FENCE.VIEW.ASYNC.S ;  /* 0x00000000000073c6 */ /* 0x000e740000000000 */
[----:B-1----:R1:W2:Y:S01]  /*1fe0*/  SYNCS.EXCH.64 URZ, [UR4+0xf0], UR6 ;  /* 0x0000f00604ff75b2 */ /* 0x0022a20008000100 */
[----:B------:R-:W-:Y:S01]  /*1ff0*/  NOP ;  /* 0x0000000000007918 */ /* 0x000fe20000000000 */
[----:B------:R-:W3:-:S00]  /*2000*/  USETMAXREG.DEALLOC.CTAPOOL 0x30 ;  /* 0x00000030000079c8 */ /* 0x000ec000080e0500 */
[----:B--2---:R-:W-:Y:S01]  /*2010*/  NOP ;  /* 0x0000000000007918 */ /* 0x004fe20000000000 */
[----:B-1----:R-:W-:Y:S01]  /*2020*/  UMOV UR4, 0x40 ;  /* 0x0000004000047882 */ /* 0x002fe20000000000 */
[----:B------:R-:W-:Y:S01]  /*2030*/  UMOV UR10, 0x400 ;  /* 0x00000400000a7882 */ /* 0x000fe20000000000 */
[----:B------:R-:W-:Y:S02]  /*2040*/  ULEA UR4, UR5, UR4, 0x18 ;  /* 0x0000000405047291 */ /* 0x000fe4000f8ec0ff */
[----:B------:R-:W-:-:S07]  /*2050*/  ULEA UR10, UR5, UR10, 0x18 ;  /* 0x0000000a050a7291 */ /* 0x000fce000f8ec0ff */
[----:B---345:R-:W1:Y:S02]  /*2060*/  LDS.U8 R4, [UR4] ;  /* 0x00000004ff047984 */ /* 0x038e640008000000 */
[----:B-1----:R-:W-:-:S13]  /*2070*/  ISETP.NE.AND P0, PT, R4, RZ, PT ;  /* 0x000000ff0400720c */ /* 0x002fda0003f05270 */
[----:B------:R-:W-:Y:S05]  /*2080*/  @P0 BRA `(.L_x_28) ;  /* 0x0000000400640947 */ /* 0x000fea0003800000 */
[----:B------:R-:W-:Y:S02]  /*2090*/  ULOP3.LUT UR4, UR5, 0x1, URZ, 0xc0, !UPT ;  /* 0x0000000105047892 */ /* 0x000fe4000f8ec0ff */
[----:B------:R-:W-:Y:S02]  /*20a0*/  ULOP3.LUT UR11, UR5, 0x1, URZ, 0x3c, !UPT ;  /* 0x00000001050b7892 */ /* 0x000fe4000f8e3cff */
[----:B------:R-:W-:-:S09]  /*20b0*/  UISETP.NE.U32.AND UP1, UPT, UR4, 0x1, UPT ;  /* 0x000000010400788c */ /* 0x000fd2000bf25070 */
[----:B------:R-:W-:Y:S05]  /*20c0*/  BRA.U !UP1, `(.L_x_29) ;  /* 0x0000000109d07547 */ /* 0x000fea000b800000 */
[----:B------:R-:W-:Y:S01]  /*20d0*/  ELECT P0, URZ, PT ;  /* 0x0000000000ff782f */ /* 0x000fe20003800000 */
[----:B------:R-:W-:-:S12]  /*20e0*/  BSSY B0, `(.L_x_29) ;  /* 0x0000032000007945 */ /* 0x000fd80003800000 */
[----:B------:R-:W-:Y:S05]  /*20f0*/  @!P0 BRA `(.L_x_30) ;  /* 0x0000000000c08947 */ /* 0x000fea0003800000 */
[----:B------:R-:W-:Y:S01]  /*2100*/  UMOV UR4, 0x10 ;  /* 0x0000001000047882 */ /* 0x000fe20000000000 */
[----:B------:R-:W-:-:S04]  /*2110*/  IMAD.U32 R8, RZ, RZ, UR5 ;  /* 0x00000005ff087e24 */ /* 0x000fc8000f8e00ff */
[----:B------:R-:W-:Y:S04]  /*2120*/  DEPBAR.LE SB1, 0x36 ;  /* 0x00009d800000791a */ /* 0x000fe80000000000 */
[----:B------:R-:W1:Y:S02]  /*2130*/  UTCATOMSWS.2CTA.FIND_AND_SET.ALIGN UP0, UR4, UR4 ;  /* 0x00000004000475e3 */ /* 0x000e640008200800 */
[----:B-1----:R-:W-:Y:S01]  /*2140*/  PLOP3.LUT P0, PT, PT, PT, UP0, 0x80, 0x8 ;  /* 0x000000000008781c */ /* 0x002fe20003f0f008 */
[----:B------:R-:W-:-:S03]  /*2150*/  IMAD.U32 R10, RZ, RZ, UR4 ;  /* 0x00000004ff0a7e24 */ /* 0x000fc6000f8e00ff */
[----:B------:R-:W-:-:S04]  /*2160*/  SEL R4, RZ, 0xffffffff, !P0 ;  /* 0xffffffffff047807 */ /* 0x000fc80004000000 */
[----:B------:R-:W-:-:S13]  /*2170*/  ISETP.NE.AND P0, PT, R4, RZ, PT ;  /* 0x000000ff0400720c */ /* 0x000fda0003f05270 */
[----:B------:R-:W-:Y:S05]  /*2180*/  @P0 BRA `(.L_x_31) ;  /* 0x0000000000240947 */ /* 0x000fea0003800000 */
.L_x_32:
[----:B------:R-:W-:Y:S05]  /*2190*/  NANOSLEEP 0x64 ;  /* 0x000000640000795d */ /* 0x000fea0003800000 */
[----:B------:R-:W-:-:S05]  /*21a0*/  UMOV UR4, 0x10 ;  /* 0x0000001000047882 */ /* 0x000fca0000000000 */
[----:B------:R-:W-:Y:S04]  /*21b0*/  DEPBAR.LE SB1, 0x36 ;  /* 0x00009d800000791a */ /* 0x000fe80000000000 */
[----:B------:R-:W1:Y:S02]  /*21c0*/  UTCATOMSWS.2CTA.FIND_AND_SET.ALIGN UP0, UR4, UR4 ;  /* 0x00000004000475e3 */ /* 0x000e640008200800 */
[----:B-1----:R-:W-:Y:S01]  /*21d0*/  PLOP3.LUT P0, PT, PT, PT, UP0, 0x80, 0x8 ;  /* 0x000000000008781c */ /* 0x002fe20003f0f008 */
[----:B------:R-:W-:-:S03]  /*21e0*/  IMAD.U32 R10, RZ, RZ, UR4 ;  /* 0x00000004ff0a7e24 */ /* 0x000fc6000f8e00ff */
[----:B------:R-:W-:-:S04]  /*21f0*/  SEL R4, RZ, 0xffffffff, !P0 ;  /* 0xffffffffff047807 */ /* 0x000fc80004000000 */
[----:B------:R-:W-:-:S13]  /*2200*/  ISETP.NE.AND P0, PT, R4, RZ, PT ;  /* 0x000000ff0400720c */ /* 0x000fda0003f05270 */
[----:B------:R-:W-:Y:S05]  /*2210*/  @!P0 BRA `(.L_x_32) ;  /* 0xfffffffc00dc8947 */ /* 0x000fea000383ffff */
.L_x_31:
[----:B------:R-:W-:Y:S01]  /*2220*/  MOV R9, 0x60 ;  /* 0x0000006000097802 */ /* 0x000fe20000000f00 */
[----:B------:R-:W-:Y:S01]  /*2230*/  IMAD.U32 R4, RZ, RZ, UR10 ;  /* 0x0000000aff047e24 */ /* 0x000fe2000f8e00ff */
[----:B------:R-:W-:Y:S02]  /*2240*/  MOV R5, 0x58 ;  /* 0x0000005800057802 */ /* 0x000fe40000000f00 */
[C---:B------:R-:W-:Y:S02]  /*2250*/  LEA R9, R8.reuse, R9, 0x18 ;  /* 0x0000000908097211 */ /* 0x040fe400078ec0ff */
[----:B------:R-:W-:-:S03]  /*2260*/  LEA R8, R8, R5, 0x18 ;  /* 0x0000000508087211 */ /* 0x000fc600078ec0ff */
[----:B------:R-:W1:Y:S02]  /*2270*/  LDS R12, [R9] ;  /* 0x00000000090c7984 */ /* 0x000e640000000800 */
[----:B-1----:R-:W-:-:S04]  /*2280*/  IMAD.U32 R12, R12, -0x80000000, RZ ;  /* 0x800000000c0c7824 */ /* 0x002fc800078e00ff */
[----:B------:R-:W1:Y:S02]  /*2290*/  SYNCS.PHASECHK.TRANS64.TRYWAIT P0, [R8+URZ], R12 ;  /* 0x0000000c080075a7 */ /* 0x000e6400080011ff */
[----:B-1----:R-:W-:Y:S05]  /*22a0*/  @P0 BRA `(.L_x_33) ;  /* 0x0000000000080947 */ /* 0x002fea0003800000 */
[----:B------:R-:W1:Y:S02]  /*22b0*/  SYNCS.PHASECHK.TRANS64.TRYWAIT P0, [R8+URZ], R12 ;  /* 0x0000000c080075a7 */ /* 0x000e6400080011ff */
[----:B-1----:R-:W-:Y:S05]  /*22c0*/  @!P0 BRA `(.L_x_34) ;  /* 0x000000c0002c8947 */ /* 0x002fea0003800000 */
.L_x_33:
[----:B------:R-:W-:Y:S01]  /*22d0*/  VIADD R4, R4, 0xf8 ;  /* 0x000000f804047836 */ /* 0x000fe20000000000 */
[C---:B------:R-:W-:Y:S01]  /*22e0*/  SHF.L.U32 R7, R10.reuse, 0x5, RZ ;  /* 0x000000050a077819 */ /* 0x040fe200000006ff */
[----:B------:R-:W-:Y:S01]  /*22f0*/  IMAD.U32 R5, RZ, RZ, UR11 ;  /* 0x0000000bff057e24 */ /* 0x000fe2000f8e00ff */
[----:B-1----:R-:W-:Y:S01]  /*2300*/  IADD3 R13, PT, PT, R10, 0x10, RZ ;  /* 0x000000100a0d7810 */ /* 0x002fe20007ffe0ff */
[----:B------:R-:W-:-:S03]  /*2310*/  IMAD.MOV.U32 R11, RZ, RZ, 0xffff ;  /* 0x0000ffffff0b7424 */ /* 0x000fc600078e00ff */
[C---:B------:R-:W-:Y:S02]  /*2320*/  PRMT R4, R5.reuse, 0x654, R4 ;  /* 0x0000065405047816 */ /* 0x040fe40000000004 */
[----:B------:R-:W-:Y:S01]  /*2330*/  PRMT R5, R5, 0x654, R8 ;  /* 0x0000065405057816 */ /* 0x000fe20000000008 */
[----:B------:R-:W-:Y:S01]  /*2340*/  IMAD.MOV.U32 R8, RZ, RZ, 0x4 ;  /* 0x00000004ff087424 */ /* 0x000fe200078e00ff */
[----:B------:R-:W-:-:S03]  /*2350*/  SHF.L.U32 R11, R11, R10, RZ ;  /* 0x0000000a0b0b7219 */ /* 0x000fc600000006ff */
[----:B------:R1:W-:Y:S01]  /*2360*/  SYNCS.ARRIVE.TRANS64.RED RZ, [R5+URZ], R8 ;  /* 0x0000000805ff79a7 */ /* 0x0003e200080004ff */
[----:B------:R2:W-:Y:S04]  /*2370*/  STS [UR10+0xf8], R7 ;  /* 0x0000f807ff007988 */ /* 0x0005e8000800080a */
[----:B------:R2:W-:Y:S01]  /*2380*/  STAS [R4.64], R10 ;  /* 0x0000000a04007dbd */ /* 0x0005e2000c0008ff */
[----:B------:R-:W-:Y:S02]  /*2390*/  UMOV UR4, 0x50 ;  /* 0x0000005000047882 */ /* 0x000fe40000000000 */
[----:B------:R-:W-:Y:S01]  /*23a0*/  ULEA UR4, UR5, UR4, 0x18 ;  /* 0x0000000405047291 */ /* 0x000fe2000f8ec0ff */
[----:B-1----:R-:W-:-:S05]  /*23b0*/  IMAD.MOV.U32 R8, RZ, RZ, 0x1 ;  /* 0x00000001ff087424 */ /* 0x002fca00078e00ff */
[----:B------:R-:W-:-:S04]  /*23c0*/  SHF.L.U32 R12, R8, R13, RZ ;  /* 0x0000000d080c7219 */ /* 0x000fc800000006ff */
[----:B------:R-:W-:-:S05]  /*23d0*/  LOP3.LUT R11, R12, R11, RZ, 0xfc, !PT ;  /* 0x0000000b0c0b7212 */ /* 0x000fca00078efcff */
[----:B------:R2:W-:Y:S04]  /*23e0*/  ATOMS.OR RZ, [UR4], R11 ;  /* 0x0000000bffff798c */ /* 0x0005e8000b000004 */
[----:B------:R2:W-:Y:S02]  /*23f0*/  ATOMS.XOR RZ, [R9], R8 ;  /* 0x0000000809ff738c */ /* 0x0005e40003800000 */
.L_x_30:
[----:B------:R-:W-:Y:S05]  /*2400*/  BSYNC B0 ;  /* 0x0000000000007941 */ /* 0x000fea0003800000 */
.L_x_29:
[----:B------:R-:W-:Y:S05]  /*2410*/  BRA.U UP1, `(.L_x_35) ;  /* 0x0000000101907547 */ /* 0x000fea000b800000 */
[----:B------:R-:W-:Y:S05]  /*2420*/  WARPSYNC.ALL ;  /* 0x0000000000007948 */ /* 0x000fea0003800000 */
[----:B------:R-:W-:Y:S01]  /*2430*/  NOP ;  /* 0x0000000000007918 */ /* 0x000fe20000000000 */
[----:B------:R-:W-:-:S13]  /*2440*/  ELECT P0, URZ, PT ;  /* 0x0000000000ff782f */ /* 0x000fda0003800000 */
[----:B------:R-:W-:Y:S05]  /*2450*/  @!P0 BRA `(.L_x_35) ;  /* 0x0000000000808947 */ /* 0x000fea0003800000 */
[----:B--2---:R-:W-:Y:S01]  /*2460*/  IMAD.U32 R5, RZ, RZ, UR5 ;  /* 0x00000005ff057e24 */ /* 0x004fe2000f8e00ff */
[----:B------:R-:W-:Y:S02]  /*2470*/  MOV R4, 0x60 ;  /* 0x0000006000047802 */ /* 0x000fe40000000f00 */
        /* <DEDUP_REMOVED lines=9> */
.L_x_36:
[----:B------:R-:W2:Y:S01]  /*2510*/  LDS R10, [UR10+0xf8] ;  /* 0x0000f80aff0a7984 */ /* 0x000ea20008000800 */
[----:B-1----:R-:W-:Y:S02]  /*2520*/  IMAD.MOV.U32 R9, RZ, RZ, 0xffff ;  /* 0x0000ffffff097424 */ /* 0x002fe400078e00ff */
[----:B------:R-:W-:-:S03]  /*2530*/  IMAD.MOV.U32 R4, RZ, RZ, 0x1 ;  /* 0x00000001ff047424 */ /* 0x000fc600078e00ff */
[----:B--2---:R-:W-:Y:S02]  /*2540*/  SHF.L.U32 R9, R9, R10, RZ ;  /* 0x0000000a09097219 */ /* 0x004fe400000006ff */
[C---:B------:R-:W-:Y:S01]  /*2550*/  IADD3 R11, PT, PT, R10.reuse, 0x10, RZ ;  /* 0x000000100a0b7810 */ /* 0x040fe20007ffe0ff */
[----:B------:R-:W-:-:S03]  /*2560*/  IMAD.SHL.U32 R10, R10, 0x20, RZ ;  /* 0x000000200a0a7824 */ /* 0x000fc600078e00ff */
[----:B------:R-:W-:Y:S02]  /*2570*/  SHF.L.U32 R8, R4, R11, RZ ;  /* 0x0000000b04087219 */ /* 0x000fe400000006ff */
[----:B------:R1:W-:Y:S01]  /*2580*/  STS [UR10+0xf8], R10 ;  /* 0x0000f80aff007988 */ /* 0x0003e2000800080a */
[----:B------:R-:W-:Y:S01]  /*2590*/  UMOV UR4, 0x50 ;  /* 0x0000005000047882 */ /* 0x000fe20000000000 */
[----:B------:R-:W-:Y:S01]  /*25a0*/  LOP3.LUT R9, R8, R9, RZ, 0xfc, !PT ;  /* 0x0000000908097212 */ /* 0x000fe200078efcff */
[----:B------:R-:W-:Y:S01]  /*25b0*/  ULEA UR4, UR5, UR4, 0x18 ;  /* 0x0000000405047291 */ /* 0x000fe2000f8ec0ff */
[----:B------:R-:W-:-:S04]  /*25c0*/  MOV R8, UR11 ;  /* 0x0000000b00087c02 */ /* 0x000fc80008000f00 */
[----:B------:R-:W-:-:S04]  /*25d0*/  PRMT R8, R8, 0x654, R5 ;  /* 0x0000065408087816 */ /* 0x000fc80000000005 */
[----:B------:R1:W-:Y:S01]  /*25e0*/  ATOMS.OR RZ, [UR4], R9 ;  /* 0x00000009ffff798c */ /* 0x0003e2000b000004 */
[----:B------:R1:W-:Y:S03]  /*25f0*/  SYNCS.ARRIVE.TRANS64.RED.A1T0 RZ, [R8+URZ], RZ ;  /* 0x000000ff08ff79a7 */ /* 0x0003e600081004ff */
[----:B------:R1:W-:Y:S01]  /*2600*/  ATOMS.XOR RZ, [R7], R4 ;  /* 0x0000000407ff738c */ /* 0x0003e20003800000 */
[----:B------:R-:W-:Y:S05]  /*2610*/  BRA `(.L_x_35) ;  /* 0x0000000000107947 */ /* 0x000fea0003800000 */
.L_x_28:
[----:B------:R-:W-:-:S05]  /*2620*/  MOV R4, 0xffffffff ;  /* 0xffffffff00047802 */ /* 0x000fca0000000f00 */
[----:B------:R1:W-:Y:S02]  /*2630*/  STS [UR10+0xf8], R4 ;  /* 0x0000f804ff007988 */ /* 0x0003e4000800080a */
[----:B-1----:R-:W-:Y:S02]  /*2640*/  MOV R4, 0x2660 ;  /* 0x0000266000047802 */ /* 0x002fe40000000f00 */
[----:B------:R-:W-:Y:S05]  /*2650*/  CALL.REL.NOINC `($__internal_1_$__cuda_sm10x_tcgen05_guardrail_trap_phase_invalid_during_alloc) ;  /* 0x000000c400f87944 */ /* 0x000fea0003c00000 */
.L_x_35:
[----:B------:R-:W-:Y:S05]  /*2660*/  WARPSYNC.ALL ;  /* 0x0000000000007948 */ /* 0x000fea0003800000 */
[----:B------:R-:W-:Y:S01]  /*2670*/  NOP ;  /* 0x0000000000007918 */ /* 0x000fe20000000000 */
[----:B------:R-:W3:Y:S01]  /*2680*/  S2UR UR13, SR_CTAID.X ;  /* 0x00000000000d79c3 */ /* 0x000ee20000002500 */
[----:B------:R-:W3:Y:S01]  /*2690*/  LDCU UR6, c[0x0][0x640] ;  /* 0x0000c800ff0677ac */ /* 0x000ee20008000800 */
[----:B------:R-:W4:Y:S06]  /*26a0*/  LDCU.U8 UR8, c[0x0][0x644] ;  /* 0x0000c880ff0877ac */ /* 0x000f2c0008000000 */
[----:B------:R-:W5:Y:S01]  /*26b0*/  S2UR UR19, SR_CgaCtaId ;  /* 0x00000000001379c3 */ /* 0x000f620000008800 */
[----:B------:R-:W1:Y:S01]  /*26c0*/  LDCU.U8 UR16, c[0x0][0x645] ;  /* 0x0000c8a0ff1077ac */ /* 0x000e620008000000 */
[----:B------:R-:W2:Y:S01]  /*26d0*/  LDCU UR12, c[0x0][0x654] ;  /* 0x0000ca80ff0c77ac */ /* 0x000ea20008000800 */
[----:B------:R-:W1:Y:S01]  /*26e0*/  LDCU UR9, c[0x0][0x634] ;  /* 0x0000c680ff0977ac */ /* 0x000e620008000800 */
[----:B------:R-:W1:Y:S01]  /*26f0*/  LDCU.U8 UR17, c[0x0][0x650] ;  /* 0x0000ca00ff1177ac */ /* 0x000e620008000000 */
[----:B---3--:R-:W-:-:S07]  /*2700*/  UIMAD.WIDE.U32 UR6, UR13, UR6, URZ ;  /* 0x000000060d0672a5 */ /* 0x008fce000f8e00ff */
[----:B------:R-:W-:Y:S02]  /*2710*/  UMOV UR6, UR7 ;  /* 0x0000000700067c82 */ /* 0x000fe40008000000 */
[----:B------:R-:W-:-:S04]  /*2720*/  UIADD3 UR4, UPT, UPT, -UR6, UR13, URZ ;  /* 0x0000000d06047290 */ /* 0x000fc8000fffe1ff */
[----:B----4-:R-:W-:-:S03]  /*2730*/  USHF.R.U32.HI UR7, URZ, UR8, UR4 ;  /* 0x00000008ff077299 */ /* 0x010fc60008011604 */
[----:B------:R-:W-:Y:S01]  /*2740*/  UMOV UR4, 0x400 ;  /* 0x0000040000047882 */ /* 0x000fe20000000000 */
[----:B------:R-:W-:Y:S02]  /*2750*/  UIADD3 UR6, UPT, UPT, UR6, UR7, URZ ;  /* 0x0000000706067290 */ /* 0x000fe4000fffe0ff */
[----:B-----5:R-:W-:Y:S02]  /*2760*/  ULEA UR4, UR19, UR4, 0x18 ;  /* 0x0000000413047291 */ /* 0x020fe4000f8ec0ff */
[----:B-1----:R-:W-:Y:S02]  /*2770*/  USHF.R.U32.HI UR7, URZ, UR16, UR6 ;  /* 0x00000010ff077299 */ /* 0x002fe40008011606 */
[----:B------:R-:W-:Y:S02]  /*2780*/  UIADD3 UR8, UPT, UPT, UR4, 0x800, URZ ;  /* 0x0000080004087890 */ /* 0x000fe4000fffe0ff */
[----:B--2---:R-:W-:Y:S02]  /*2790*/  UISETP.GE.AND UP0, UPT, UR7, UR12, UPT ;  /* 0x0000000c0700728c */ /* 0x004fe4000bf06270 */
[----:B------:R-:W-:Y:S01]  /*27a0*/  USHF.R.U32.HI UR6, URZ, 0x4, UR8 ;  /* 0x00000004ff067899 */ /* 0x000fe20008011608 */
[----:B------:R-:W1:Y:S03]  /*27b0*/  LDCU.U8 UR16, c[0x0][0x638] ;  /* 0x0000c700ff1077ac */ /* 0x000e660008000000 */
[----:B------:R-:W-:-:S03]  /*27c0*/  ULOP3.LUT UR6, UR6, 0x3fc0, URZ, 0xc0, !UPT ;  /* 0x00003fc006067892 */ /* 0x000fc6000f8ec0ff */
[----:B------:R-:W2:Y:S02]  /*27d0*/  LDCU UR8, c[0x0][0x63c] ;  /* 0x0000c780ff0877ac */ /* 0x000ea40008000800 */
[----:B------:R-:W3:Y:S01]  /*27e0*/  @UP0 LDCU UR9, c[0x0][0x64c] ;  /* 0x0000c980ff0907ac */ /* 0x000ee20008000800 */
[----:B------:R-:W-:Y:S01]  /*27f0*/  ULOP3.LUT UR6, UR6, 0x10000, URZ, 0xfc, !UPT ;  /* 0x0001000006067892 */ /* 0x000fe2000f8efcff */
[----:B------:R-:W4:Y:S05]  /*2800*/  LDCU UR12, c[0x0][0x60c] ;  /* 0x0000c180ff0c77ac */ /* 0x000f2a0008000800 */
[----:B------:R-:W-:Y:S01]  /*2810*/  IMAD.U32 R4, RZ, RZ, UR6 ;  /* 0x00000006ff047e24 */ /* 0x000fe2000f8e00ff */
[----:B------:R-:W-:-:S04]  /*2820*/  UIADD3 UR6, UPT, UPT, -UR7, URZ, URZ ;  /* 0x000000ff07067290 */ /* 0x000fc8000fffe1ff */
[----:B--2---:R-:W-:Y:S01]  /*2830*/  UIMAD UR8, UR6, UR8, UR13 ;  /* 0x00000008060872a4 */ /* 0x004fe2000f8e020d */
[----:B------:R-:W2:Y:S03]  /*2840*/  SHFL.IDX PT, R4, R4, RZ, 0x1f ;  /* 0x00001fff04047589 */ /* 0x000ea600000e0000 */
[----:B---3--:R-:W-:Y:S02]  /*2850*/  UIMAD.WIDE.U32 UR6, UR8, UR9, URZ ;  /* 0x00000009080672a5 */ /* 0x008fe4000f8e00ff */
[----:B-1----:R-:W-:Y:S01]  /*2860*/  USEL UR9, UR16, UR17, !UP0 ;  /* 0x0000001110097287 */ /* 0x002fe2000c000000 */
[----:B------:R-:W1:Y:S01]  /*2870*/  LDCU.U8 UR16, c[0x0][0x639] ;  /* 0x0000c720ff1077ac */ /* 0x000e620008000000 */
[----:B------:R-:W1:Y:S03]  /*2880*/  LDCU.U8 UR17, c[0x0][0x651] ;  /* 0x0000ca20ff1177ac */ /* 0x000e660008000000 */
[----:B------:R-:W-:Y:S01]  /*2890*/  UMOV UR6, UR7 ;  /* 0x0000000700067c82 */ /* 0x000fe20008000000 */
[----:B------:R-:W-:-:S02]  /*28a0*/  ULOP3.LUT UR9, UR9, 0xff, URZ, 0xc0, !UPT ;  /* 0x000000ff09097892 */ /* 0x000fc4000f8ec0ff */
[----:B------:R-:W-:-:S04]  /*28b0*/  UIADD3 UR7, UPT, UPT, UR8, -UR6, URZ ;  /* 0x8000000608077290 */ /* 0x000fc8000fffe0ff */
[----:B------:R-:W-:-:S04]  /*28c0*/  USHF.R.U32.HI UR7, URZ, UR9, UR7 ;  /* 0x00000009ff077299 */ /* 0x000fc80008011607 */
[----:B------:R-:W-:Y:S02]  /*28d0*/  UIADD3 UR6, UPT, UPT, UR6, UR7, URZ ;  /* 0x0000000706067290 */ /* 0x000fe4000fffe0ff */
[----:B-1----:R-:W-:Y:S01]  /*28e0*/  USEL UR8, UR16, UR17, !UP0 ;  /* 0x0000001110087287 */ /* 0x002fe2000c000000 */
[----:B--2---:R-:W-:Y:S01]  /*28f0*/  R2UR UR7, R4 ;  /* 0x00000000040772ca */ /* 0x004fe200000e0000 */
[----:B----4-:R-:W-:Y:S02]  /*2900*/  UISETP.GE.AND UP0, UPT, UR13, UR12, UPT ;  /* 0x0000000c0d00728c */ /* 0x010fe4000bf06270 */
[----:B------:R-:W-:-:S04]  /*2910*/  ULOP3.LUT UR8, UR8, 0xff, URZ, 0xc0, !UPT ;  /* 0x000000ff08087892 */ /* 0x000fc8000f8ec0ff */
[----:B------:R-:W-:Y:S01]  /*2920*/  USHF.R.U32.HI UR6, URZ, UR8, UR6 ;  /* 0x00000008ff067299 */ /* 0x000fe20008011606 */
[----:B------:R-:W-:Y:S06]  /*2930*/  BAR.SYNC.DEFER_BLOCKING 0x2, 0x120 ;  /* 0x0084800000007b1d */ /* 0x000fec0000010000 */
[----:B------:R-:W1:Y:S02]  /*2940*/  LDS R5, [UR4+0xf8] ;  /* 0x0000f804ff057984 */ /* 0x000e640008000800 */
[----:B-1----:R-:W-:-:S13]  /*2950*/  R2UR UR9, R5 ;  /* 0x00000000050972ca */ /* 0x002fda00000e0000 */
[----:B------:R-:W-:Y:S01]  /*2960*/  IMAD.U32 R20, RZ, RZ, UR9 ;  /* 0x00000009ff147e24 */ /* 0x000fe2000f8e00ff */
[----:B------:R-:W-:Y:S06]  /*2970*/  BRA.U UP0, `(.L_x_38) ;  /* 0x0000001900ac7547 */ /* 0x000fec000b800000 */
[----:B------:R-:W1:Y:S01]  /*2980*/  LDCU UR5, c[0x0][0x614] ;  /* 0x0000c280ff0577ac */ /* 0x000e620008000800 */
[----:B------:R-:W2:Y:S01]  /*2990*/  S2UR UR13, SR_CTAID.X ;  /* 0x00000000000d79c3 */ /* 0x000ea20000002500 */
[----:B------:R-:W3:Y:S01]  /*29a0*/  LDCU UR11, c[0x0][0x38c] ;  /* 0x00007180ff0b77ac */ /* 0x000ee20008000800 */
[----:B------:R-:W4:Y:S01]  /*29b0*/  LDCU UR8, c[0x0][0x380] ;  /* 0x00007000ff0877ac */ /* 0x000f220008000800 */
[----:B------:R-:W-:Y:S01]  /*29c0*/  UMOV UR16, 0x0 ;  /* 0x0000000000107882 */ /* 0x000fe20000000000 */
[----:B------:R-:W-:Y:S01]  /*29d0*/  UMOV UR17, 0x1 ;  /* 0x0000000100117882 */ /* 0x000fe20000000000 */
[----:B-1----:R-:W-:Y:S02]  /*29e0*/  UIADD3 UR6, UPT, UPT, -UR6, UR5, URZ ;  /* 0x0000000506067290 */ /* 0x002fe4000fffe1ff */
[----:B---3--:R-:W-:Y:S02]  /*29f0*/  UISETP.GT.AND UP0, UPT, UR11, URZ, UPT ;  /* 0x000000ff0b00728c */ /* 0x008fe4000bf04270 */
[----:B------:R-:W-:-:S02]  /*2a00*/  UIADD3 UR12, UPT, UPT, UR11, -0x1, URZ ;  /* 0xffffffff0b0c7890 */ /* 0x000fc4000fffe0ff */
[----:B----4-:R-:W-:Y:S02]  /*2a10*/  UIADD3 UR5, UPT, UPT, UR11, -UR8, URZ ;  /* 0x800000080b057290 */ /* 0x010fe4000fffe0ff */
[----:B------:R-:W-:Y:S02]  /*2a20*/  UIADD3 UR8, UPT, UPT, -UR11, URZ, URZ ;  /* 0x000000ff0b087290 */ /* 0x000fe4000fffe1ff */
[----:B------:R-:W-:Y:S02]  /*2a30*/  ULEA UR5, UR6, UR5, 0x7 ;  /* 0x0000000506057291 */ /* 0x000fe4000f8e38ff */
[----:B------:R-:W-:Y:S02]  /*2a40*/  USHF.R.S32.HI UR6, URZ, 0x1f, UR8 ;  /* 0x0000001fff067899 */ /* 0x000fe40008011408 */
[----:B------:R-:W-:Y:S02]  /*2a50*/  UIADD3 UR9, UPT, UPT, -UR5, URZ, URZ ;  /* 0x000000ff05097290 */ /* 0x000fe4000fffe1ff */
[----:B------:R-:W-:-:S02]  /*2a60*/  ULEA.HI UR11, UR6, -UR11, URZ, 0x7 ;  /* 0x8000000b060b7291 */ /* 0x000fc4000f8f38ff */
[----:B------:R-:W-:Y:S02]  /*2a70*/  USHF.R.S32.HI UR6, URZ, 0x1f, UR9 ;  /* 0x0000001fff067899 */ /* 0x000fe40008011409 */
[----:B------:R-:W-:Y:S02]  /*2a80*/  UIADD3 UR8, UPT, UPT, UR5, -0x1, URZ ;  /* 0xffffffff05087890 */ /* 0x000fe4000fffe0ff */
[----:B------:R-:W-:Y:S02]  /*2a90*/  UISETP.GT.AND UP1, UPT, UR5, URZ, UPT ;  /* 0x000000ff0500728c */ /* 0x000fe4000bf24270 */
[----:B------:R-:W-:Y:S02]  /*2aa0*/  USHF.R.S32.HI UR10, URZ, 0x1f, UR12 ;  /* 0x0000001fff0a7899 */ /* 0x000fe4000801140c */
[----:B------:R-:W-:Y:S02]  /*2ab0*/  ULEA.HI UR5, UR6, -UR5, URZ, 0x7 ;  /* 0x8000000506057291 */ /* 0x000fe4000f8f38ff */
[----:B------:R-:W-:-:S02]  /*2ac0*/  USHF.R.S32.HI UR9, URZ, 0x1f, UR8 ;  /* 0x0000001fff097899 */ /* 0x000fc40008011408 */
[----:B------:R-:W-:Y:S02]  /*2ad0*/  ULEA.HI UR12, UR10, UR12, URZ, 0x7 ;  /* 0x0000000c0a0c7291 */ /* 0x000fe4000f8f38ff */
[----:B------:R-:W-:Y:S02]  /*2ae0*/  USHF.R.S32.HI UR5, URZ, 0x7, UR5 ;  /* 0x00000007ff057899 */ /* 0x000fe40008011405 */
[----:B------:R-:W-:Y:S02]  /*2af0*/  USHF.R.S32.HI UR10, URZ, 0x7, UR11 ;  /* 0x00000007ff0a7899 */ /* 0x000fe4000801140b */
[----:B------:R-:W-:Y:S02]  /*2b00*/  ULEA.HI UR6, UR9, UR8, URZ, 0x7 ;  /* 0x0000000809067291 */ /* 0x000fe4000f8f38ff */
[----:B------:R-:W-:Y:S02]  /*2b10*/  UIADD3 UR8, UPT, UPT, -UR5, URZ, URZ ;  /* 0x000000ff05087290 */ /* 0x000fe4000fffe1ff */
[----:B------:R-:W-:-:S02]  /*2b20*/  @UP0 UIMAD.WIDE UR14, UR12, 0x2000000, UR16 ;  /* 0x020000000c0e08a5 */ /* 0x000fc4000f8e0210 */
[----:B------:R-:W-:Y:S02]  /*2b30*/  ULEA.HI.SX32 UR6, UR6, 0x1, 0x19 ;  /* 0x0000000106067891 */ /* 0x000fe4000f8fcaff */
[----:B------:R-:W-:Y:S02]  /*2b40*/  UIADD3 UR5, UPT, UPT, -UR10, URZ, URZ ;  /* 0x000000ff0a057290 */ /* 0x000fe4000fffe1ff */
[----:B--2---:R-:W-:-:S03]  /*2b50*/  ULOP3.LUT UR13, UR13, 0x1, URZ, 0xc0, !UPT ;  /* 0x000000010d0d7892 */ /* 0x004fc6000f8ec0ff */
[----:B------:R-:W-:Y:S02]  /*2b60*/  @!UP1 UMOV UR6, UR8 ;  /* 0x0000000800069c82 */ /* 0x000fe40008000000 */
[----:B------:R-:W-:Y:S02]  /*2b70*/  @UP0 UMOV UR5, UR15 ;  /* 0x0000000f00050c82 */ /* 0x000fe40008000000 */
[----:B------:R-:W-:-:S04]  /*2b80*/  UISETP.LT.AND UP0, UPT, UR6, UR5, UPT ;  /* 0x000000050600728c */ /* 0x000fc8000bf01270 */
[----:B------:R-:W-:Y:S02]  /*2b90*/  USEL UR50, UR6, UR5, UP0 ;  /* 0x0000000506327287 */ /* 0x000fe40008000000 */
[----:B------:R-:W-:-:S09]  /*2ba0*/  UISETP.NE.AND UP0, UPT, UR13, URZ, UPT ;  /* 0x000000ff0d00728c */ /* 0x000fd2000bf05270 */
[----:B------:R-:W-:Y:S05]  /*2bb0*/  BRA.U UP0, `(.L_x_38) ;  /* 0x00000019001c7547 */ /* 0x000fea000b800000 */
[----:B------:R-:W1:Y:S02]  /*2bc0*/  SYNCS.PHASECHK.TRANS64.TRYWAIT P0, [UR4], RZ ;  /* 0x000000ffff0075a7 */ /* 0x000e640008001104 */
[----:B-1----:R-:W-:Y:S05]  /*2bd0*/  @!P0 BRA `(.L_x_39) ;  /* 0x000000b800188947 */ /* 0x002fea0003800000 */
.L_x_106:
[----:B------:R-:W2:Y:S01]  /*2be0*/  SYNCS.PHASECHK.TRANS64.TRYWAIT P0, [UR4+0x10], RZ ;  /* 0x000010ffff0075a7 */ /* 0x000ea20008001104 */
[----:B------:R-:W-:Y:S01]  /*2bf0*/  UIADD3 UR5, UPT, UPT, UR4, 0xc800, URZ ;  /* 0x0000c80004057890 */ /* 0x000fe2000fffe0ff */
[----:B------:R-:W-:Y:S02]  /*2c00*/  R2UR UR8, R6 ;  /* 0x00000000060872ca */ /* 0x000fe400000e0000 */
[----:B-1----:R-:W-:Y:S01]  /*2c10*/  CS2R R4, SRZ ;  /* 0x0000000000047805 */ /* 0x002fe2000001ff00 */
[----:B------:R-:W-:Y:S02]  /*2c20*/  UIADD3 UR24, UPT, UPT, UR7, 0x2, URZ ;  /* 0x0000000207187890 */ /* 0x000fe4000fffe0ff */
[----:B------:R-:W-:Y:S02]  /*2c30*/  USHF.R.U32.HI UR5, URZ, 0x4, UR5 ;  /* 0x00000004ff057899 */ /* 0x000fe40008011605 */
[----:B------:R-:W-:Y:S01]  /*2c40*/  UIADD3 UR44, UPT, UPT, UR7, 0x4, URZ ;  /* 0x00000004072c7890 */ /* 0x000fe2000fffe0ff */
[C---:B------:R-:W-:Y:S01]  /*2c50*/  R2UR UR14, R5.reuse ;  /* 0x00000000050e72ca */ /* 0x040fe200000e0000 */
[----:B------:R-:W-:Y:S01]  /*2c60*/  ULOP3.LUT UR6, UR5, 0x3fc0, URZ, 0xc0, !UPT ;  /* 0x00003fc005067892 */ /* 0x000fe2000f8ec0ff */
[C---:B------:R-:W-:Y:S01]  /*2c70*/  R2UR UR11, R4.reuse ;  /* 0x00000000040b72ca */ /* 0x040fe200000e0000 */
[----:B------:R-:W-:Y:S01]  /*2c80*/  UIADD3 UR42, UPT, UPT, UR7, 0x6, URZ ;  /* 0x00000006072a7890 */ /* 0x000fe2000fffe0ff */
[C---:B------:R-:W-:Y:S01]  /*2c90*/  R2UR UR19, R5.reuse ;  /* 0x00000000051372ca */ /* 0x040fe200000e0000 */
[----:B------:R-:W-:Y:S01]  /*2ca0*/  ULOP3.LUT UR6, UR6, 0x10000, URZ, 0xfc, !UPT ;  /* 0x0001000006067892 */ /* 0x000fe2000f8efcff */
[C---:B------:R-:W-:Y:S01]  /*2cb0*/  R2UR UR21, R4.reuse ;  /* 0x00000000041572ca */ /* 0x040fe200000e0000 */
[----:B------:R-:W-:Y:S01]  /*2cc0*/  UIADD3 UR40, UPT, UPT, UR7, 0x400, URZ ;  /* 0x0000040007287890 */ /* 0x000fe2000fffe0ff */
        /* <DEDUP_REMOVED lines=12> */
[----:B------:R-:W-:Y:S01]  /*2d90*/  R2UR UR56, R5 ;  /* 0x00000000053872ca */ /* 0x000fe200000e0000 */
[----:B------:R-:W-:Y:S01]  /*2da0*/  UIADD3 UR30, UPT, UPT, UR7, 0x802, URZ ;  /* 0x00000802071e7890 */ /* 0x000fe2000fffe0ff */
[----:B------:R-:W-:Y:S01]  /*2db0*/  R2UR UR55, R4 ;  /* 0x00000000043772ca */ /* 0x000fe200000e0000 */
[----:B------:R-:W-:Y:S01]  /*2dc0*/  UMOV UR46, UR7 ;  /* 0x00000007002e7c82 */ /* 0x000fe20008000000 */
[----:B------:R-:W-:Y:S01]  /*2dd0*/  UMOV UR16, 0x0 ;  /* 0x0000000000107882 */ /* 0x000fe20000000000 */
        /* <DEDUP_REMOVED lines=11> */
[----:B------:R-:W-:-:S02]  /*2e90*/  UIADD3 UR53, UPT, UPT, UR4, 0x80, URZ ;  /* 0x0000008004357890 */ /* 0x000fc4000fffe0ff */
[----:B------:R-:W-:Y:S02]  /*2ea0*/  UIADD3 UR52, UPT, UPT, UR4, 0x48, URZ ;  /* 0x0000004804347890 */ /* 0x000fe4000fffe0ff */
[----:B------:R-:W-:Y:S01]  /*2eb0*/  ULOP3.LUT UR51, UR8, 0xffff, URZ, 0xc0, !UPT ;  /* 0x0000ffff08337892 */ /* 0x000fe2000f8ec0ff */
[----:B------:R-:W-:Y:S01]  /*2ec0*/  UMOV UR47, 0x40004040 ;  /* 0x40004040002f7882 */ /* 0x000fe20000000000 */
[----:B------:R-:W-:Y:S01]  /*2ed0*/  UIADD3 UR12, UPT, UPT, UR6, 0x2, URZ ;  /* 0x00000002060c7890 */ /* 0x000fe2000fffe0ff */
        /* <DEDUP_REMOVED lines=9> */
[----:B--2---:R-:W-:Y:S05]  /*2f70*/  @!P0 BRA `(.L_x_40) ;  /* 0x000000b400488947 */ /* 0x004fea0003800000 */
.L_x_108:
[----:B------:R-:W-:Y:S01]  /*2f80*/  UIADD3 UR8, UPT, UPT, UR6, 0x4, URZ ;  /* 0x0000000406087890 */ /* 0x000fe2000fffe0ff */
[----:B------:R2:W-:Y:S01]  /*2f90*/  UTCHMMA.2CTA gdesc[UR46], gdesc[UR6], tmem[UR14], tmem[UR16], idesc[UR17], !UPT ;  /* 0x00ff10062e0075ea */ /* 0x0005e2000fa0000e */
[----:B------:R-:W-:Y:S01]  /*2fa0*/  UIADD3 UR10, UPT, UPT, UR6, 0x6, URZ ;  /* 0x00000006060a7890 */ /* 0x000fe2000fffe0ff */
[----:B------:R-:W-:Y:S01]  /*2fb0*/  HFMA2 R19, -RZ, RZ, 0, 0 ;  /* 0x00000000ff137431 */ /* 0x000fe200000001ff */
[----:B------:R-:W-:Y:S02]  /*2fc0*/  UIADD3 UR18, UPT, UPT, UR6, 0x200, URZ ;  /* 0x0000020006127890 */ /* 0x000fe4000fffe0ff */
[----:B------:R-:W-:Y:S02]  /*2fd0*/  UIADD3 UR48, UPT, UPT, UR6, 0x202, URZ ;  /* 0x0000020206307890 */ /* 0x000fe4000fffe0ff */
[----:B------:R-:W-:Y:S01]  /*2fe0*/  UIADD3 UR22, UPT, UPT, UR6, 0x204, URZ ;  /* 0x0000020406167890 */ /* 0x000fe2000fffe0ff */
[----:B------:R-:W-:Y:S01]  /*2ff0*/  UMOV UR13, 0x40004040 ;  /* 0x40004040000d7882 */ /* 0x000fe20000000000 */
[----:B------:R-:W-:Y:S01]  /*3000*/  UIADD3 UR20, UPT, UPT, UR6, 0x206, URZ ;  /* 0x0000020606147890 */ /* 0x000fe2000fffe0ff */
[----:B------:R3:W-:Y:S01]  /*3010*/  UTCHMMA.2CTA gdesc[UR24], gdesc[UR12], tmem[UR11], tmem[UR62], idesc[UR63], UPT ;  /* 0x00ff3e0c180075ea */ /* 0x0007e2000ba0000b */
[----:B------:R-:W-:Y:S01]  /*3020*/  UMOV UR45, 0x40004040 ;  /* 0x40004040002d7882 */ /* 0x000fe20000000000 */
[----:B------:R-:W-:Y:S01]  /*3030*/  UMOV UR9, 0x40004040 ;  /* 0x4000404000097882 */ /* 0x000fe20000000000 */
[----:B------:R-:W-:Y:S01]  /*3040*/  UMOV UR43, 0x40004040 ;  /* 0x40004040002b7882 */ /* 0x000fe20000000000 */
[----:B------:R4:W-:Y:S01]  /*3050*/  UTCHMMA.2CTA gdesc[UR44], gdesc[UR8], tmem[UR19], tmem[UR64], idesc[UR65], UPT ;  /* 0x00ff40082c0075ea */ /* 0x0009e2000ba00013 */
        /* <DEDUP_REMOVED lines=9> */
[----:B--2---:R-:W-:-:S02]  /*30f0*/  UIADD3 UR16, UPT, UPT, UR6, 0x400, URZ ;  /* 0x0000040006107890 */ /* 0x004fc4000fffe0ff */
[----:B------:R-:W-:Y:S01]  /*3100*/  UIADD3 UR14, UPT, UPT, UR6, 0x402, URZ ;  /* 0x00000402060e7890 */ /* 0x000fe2000fffe0ff */
[----:B------:R-:W-:Y:S01]  /*3110*/  UMOV UR17, 0x40004040 ;  /* 0x4000404000117882 */ /* 0x000fe20000000000 */
[----:B------:R-:W-:Y:S01]  /*3120*/  UMOV UR29, 0x40004040 ;  /* 0x40004040001d7882 */ /* 0x000fe20000000000 */
[----:B------:R-:W-:Y:S01]  /*3130*/  UMOV UR27, 0x40004040 ;  /* 0x40004040001b7882 */ /* 0x000fe20000000000 */
[----:B------:R-:W-:Y:S01]  /*3140*/  UISETP.GE.AND UP0, UPT, UR50, 0x2, UPT ;  /* 0x000000023200788c */ /* 0x000fe2000bf06270 */
[----:B---3--:R-:W-:Y:S01]  /*3150*/  UMOV UR11, 0x40004040 ;  /* 0x40004040000b7882 */ /* 0x008fe20000000000 */
[----:B------:R-:W-:Y:S01]  /*3160*/  UIADD3 UR12, UPT, UPT, UR6, 0x404, URZ ;  /* 0x00000404060c7890 */ /* 0x000fe2000fffe0ff */
[----:B------:R2:W-:Y:S01]  /*3170*/  UTCHMMA.2CTA gdesc[UR42], gdesc[UR10], tmem[UR21], tmem[UR66], idesc[UR67], UPT ;  /* 0x00ff420a2a0075ea */ /* 0x0005e2000ba00015 */
[----:B------:R-:W-:Y:S01]  /*3180*/  UMOV UR62, 0x0 ;  /* 0x00000000003e7882 */ /* 0x000fe20000000000 */
[----:B----4-:R-:W-:Y:S01]  /*3190*/  UMOV UR19, 0x40004040 ;  /* 0x4000404000137882 */ /* 0x010fe20000000000 */
[----:B------:R-:W-:Y:S01]  /*31a0*/  UIADD3 UR8, UPT, UPT, UR6, 0x406, URZ ;  /* 0x0000040606087890 */ /* 0x000fe2000fffe0ff */
[----:B------:R-:W-:Y:S01]  /*31b0*/  UTCHMMA.2CTA gdesc[UR40], gdesc[UR18], tmem[UR54], tmem[UR74], idesc[UR75], UPT ;  /* 0x00ff4a12280075ea */ /* 0x000fe2000ba00036 */
[----:B------:R-:W-:Y:S01]  /*31c0*/  UMOV UR63, 0x10200490 ;  /* 0x10200490003f7882 */ /* 0x000fe20000000000 */
[----:B------:R-:W-:Y:S01]  /*31d0*/  UMOV UR64, 0x0 ;  /* 0x0000000000407882 */ /* 0x000fe20000000000 */
[----:B------:R-:W-:Y:S01]  /*31e0*/  UMOV UR65, 0x10200490 ;  /* 0x1020049000417882 */ /* 0x000fe20000000000 */
[----:B------:R-:W-:Y:S01]  /*31f0*/  UTCHMMA.2CTA gdesc[UR38], gdesc[UR48], tmem[UR61], tmem[UR62], idesc[UR63], UPT ;  /* 0x00ff3e30260075ea */ /* 0x000fe2000ba0003d */
[----:B------:R3:W-:Y:S01]  /*3200*/  UTCHMMA.2CTA gdesc[UR36], gdesc[UR22], tmem[UR60], tmem[UR64], idesc[UR65], UPT ;  /* 0x00ff4016240075ea */ /* 0x0007e2000ba0003c */
[----:B------:R-:W-:Y:S01]  /*3210*/  UMOV UR6, 0x1 ;  /* 0x0000000100067882 */ /* 0x000fe20000000000 */
[----:B--2---:R-:W-:-:S02]  /*3220*/  UMOV UR21, 0x40004040 ;  /* 0x4000404000157882 */ /* 0x004fc40000000000 */
[----:B------:R-:W-:Y:S01]  /*3230*/  UTCHMMA.2CTA gdesc[UR34], gdesc[UR20], tmem[UR59], tmem[UR62], idesc[UR63], UPT ;  /* 0x00ff3e14220075ea */ /* 0x000fe2000ba0003b */
[----:B------:R-:W-:Y:S01]  /*3240*/  UTCHMMA.2CTA gdesc[UR32], gdesc[UR16], tmem[UR58], tmem[UR76], idesc[UR77], UPT ;  /* 0x00ff4c10200075ea */ /* 0x000fe2000ba0003a */
[----:B------:R-:W-:Y:S01]  /*3250*/  UTCHMMA.2CTA gdesc[UR30], gdesc[UR14], tmem[UR57], tmem[UR72], idesc[UR73], UPT ;  /* 0x00ff480e1e0075ea */ /* 0x000fe2000ba00039 */
[----:B------:R-:W-:Y:S01]  /*3260*/  UTCHMMA.2CTA gdesc[UR28], gdesc[UR12], tmem[UR56], tmem[UR70], idesc[UR71], UPT ;  /* 0x00ff460c1c0075ea */ /* 0x000fe2000ba00038 */
[----:B------:R-:W-:Y:S01]  /*3270*/  UTCHMMA.2CTA gdesc[UR26], gdesc[UR8], tmem[UR55], tmem[UR68], idesc[UR69], UPT ;  /* 0x00ff44081a0075ea */ /* 0x000fe2000ba00037 */
[----:B------:R2:W-:Y:S01]  /*3280*/  UTCBAR.2CTA.MULTICAST [UR53], URZ, UR5 ;  /* 0x000000ff350073e9 */ /* 0x0005e20008200805 */
[----:B------:R4:W-:Y:S01]  /*3290*/  UTCBAR.2CTA.MULTICAST [UR52], URZ, UR51 ;  /* 0x000000ff340073e9 */ /* 0x0009e20008200833 */
[----:B---3--:R-:W-:Y:S01]  /*32a0*/  UMOV UR23, URZ ;  /* 0x000000ff00177c82 */ /* 0x008fe20008000000 */
[----:B--2---:R-:W-:Y:S01]  /*32b0*/  UMOV UR5, URZ ;  /* 0x000000ff00057c82 */ /* 0x004fe20008000000 */
[----:B------:R-:W-:Y:S05]  /*32c0*/  BRA.U !UP0, `(.L_x_41) ;  /* 0x0000000908d07547 */ /* 0x000fea000b800000 */
[----:B------:R-:W-:Y:S01]  /*32d0*/  R2UR UR7, R6 ;  /* 0x00000000060772ca */ /* 0x000fe200000e0000 */
[----:B------:R-:W-:Y:S01]  /*32e0*/  IMAD.MOV.U32 R19, RZ, RZ, RZ ;  /* 0x000000ffff137224 */ /* 0x000fe200078e00ff */
[----:B------:R-:W-:Y:S01]  /*32f0*/  CS2R R14, SRZ ;  /* 0x00000000000e7805 */ /* 0x000fe2000001ff00 */
[----:B------:R-:W-:Y:S01]  /*3300*/  IMAD.MOV.U32 R16, RZ, RZ, RZ ;  /* 0x000000ffff107224 */ /* 0x000fe200078e00ff */
[----:B------:R-:W-:Y:S02]  /*3310*/  CS2R R12, SRZ ;  /* 0x00000000000c7805 */ /* 0x000fe4000001ff00 */
[----:B------:R-:W-:Y:S02]  /*3320*/  CS2R R10, SRZ ;  /* 0x00000000000a7805 */ /* 0x000fe4000001ff00 */
[----:B------:R-:W-:Y:S01]  /*3330*/  CS2R R8, SRZ ;  /* 0x0000000000087805 */ /* 0x000fe2000001ff00 */
[----:B------:R-:W-:Y:S01]  /*3340*/  IMAD.MOV.U32 R7, RZ, RZ, RZ ;  /* 0x000000ffff077224 */ /* 0x000fe200078e00ff */
[----:B-1----:R-:W-:Y:S01]  /*3350*/  CS2R R4, SRZ ;  /* 0x0000000000047805 */ /* 0x002fe2000001ff00 */
[----:B------:R-:W-:Y:S01]  /*3360*/  UIADD3 UR22, UPT, UPT, -UR50, URZ, URZ ;  /* 0x000000ff32167290 */ /* 0x000fe2000fffe1ff */
[----:B------:R-:W-:Y:S01]  /*3370*/  UMOV UR6, 0x1 ;  /* 0x0000000100067882 */ /* 0x000fe20000000000 */
[----:B------:R-:W-:Y:S01]  /*3380*/  UMOV UR5, URZ ;  /* 0x000000ff00057c82 */ /* 0x000fe20008000000 */
[----:B------:R-:W-:Y:S01]  /*3390*/  UMOV UR23, URZ ;  /* 0x000000ff00177c82 */ /* 0x000fe20008000000 */
[----:B------:R-:W-:Y:S01]  /*33a0*/  UMOV UR76, 0x0 ;  /* 0x00000000004c7882 */ /* 0x000fe20000000000 */
[----:B------:R-:W-:Y:S01]  /*33b0*/  UMOV UR77, 0x10210490 ;  /* 0x10210490004d7882 */ /* 0x000fe20000000000 */
[----:B------:R-:W-:Y:S01]  /*33c0*/  UMOV UR74, 0x0 ;  /* 0x00000000004a7882 */ /* 0x000fe20000000000 */
[----:B------:R-:W-:Y:S01]  /*33d0*/  UMOV UR75, 0x10210490 ;  /* 0x10210490004b7882 */ /* 0x000fe20000000000 */
[----:B------:R-:W-:Y:S01]  /*33e0*/  ULOP3.LUT UR49, UR7, 0xffff, URZ, 0xc0, !UPT ;  /* 0x0000ffff07317892 */ /* 0x000fe2000f8ec0ff */
        /* <DEDUP_REMOVED lines=21> */
[----:B----4-:R-:W-:Y:S01]  /*3540*/  UMOV UR52, 0x0 ;  /* 0x0000000000347882 */ /* 0x010fe20000000000 */
[----:B------:R-:W-:Y:S01]  /*3550*/  UMOV UR53, 0x10200490 ;  /* 0x1020049000357882 */ /* 0x000fe20000000000 */
[----:B------:R-:W-:Y:S01]  /*3560*/  UMOV UR50, 0x0 ;  /* 0x0000000000327882 */ /* 0x000fe20000000000 */
[----:B------:R-:W-:-:S05]  /*3570*/  UMOV UR51, 0x10200490 ;  /* 0x1020049000337882 */ /* 0x000fca0000000000 */
.L_x_46:
[----:B------:R-:W-:Y:S01]  /*3580*/  ULEA UR18, UR6, UR4, 0x3 ;  /* 0x0000000406127291 */ /* 0x000fe2000f8e18ff */
[----:B------:R-:W-:Y:S01]  /*3590*/  SHF.L.U32 R23, R19, 0x1f, RZ ;  /* 0x0000001f13177819 */ /* 0x000fe200000006ff */
[----:B------:R-:W-:Y:S07]  /*35a0*/  UISETP.NE.U32.AND UP0, UPT, UR5, URZ, UPT ;  /* 0x000000ff0500728c */ /* 0x000fee000bf05070 */
[----:B------:R-:W1:Y:S02]  /*35b0*/  SYNCS.PHASECHK.TRANS64.TRYWAIT P0, [UR18+0x10], R23 ;  /* 0x00001017ff0075a7 */ /* 0x000e640008001112 */
[----:B-12---:R-:W-:Y:S05]  /*35c0*/  @!P0 BRA `(.L_x_42) ;  /* 0x000000ac00cc8947 */ /* 0x006fea0003800000 */
.L_x_110:
[----:B------:R-:W-:Y:S02]  /*35d0*/  USHF.L.U32 UR7, UR23, 0x1f, URZ ;  /* 0x0000001f17077899 */ /* 0x000fe400080006ff */
[----:B------:R-:W-:Y:S04]  /*35e0*/  UIMAD UR5, UR6, 0x6000, UR4 ;  /* 0x00006000060578a4 */ /* 0x000fe8000f8e0204 */
[----:B-1----:R-:W-:Y:S01]  /*35f0*/  MOV R17, UR7 ;  /* 0x0000000700117c02 */ /* 0x002fe20008000f00 */
[----:B------:R-:W-:Y:S03]  /*3600*/  UIADD3 UR5, UPT, UPT, UR5, 0xc800, URZ ;  /* 0x0000c80005057890 */ /* 0x000fe6000fffe0ff */
[----:B------:R-:W1:Y:S01]  /*3610*/  SYNCS.PHASECHK.TRANS64.TRYWAIT P0, [UR4+0x88], R17 ;  /* 0x00008811ff0075a7 */ /* 0x000e620008001104 */
[----:B------:R-:W-:Y:S01]  /*3620*/  USHF.R.U32.HI UR8, URZ, 0x4, UR5 ;  /* 0x00000004ff087899 */ /* 0x000fe20008011605 */
[----:B-1----:R-:W-:Y:S11]  /*3630*/  @!P0 BRA `(.L_x_43) ;  /* 0x000000ac00cc8947 */ /* 0x002ff60003800000 */
.L_x_112:
[----:B------:R-:W-:Y:S01]  /*3640*/  IMAD.MOV.U32 R18, RZ, RZ, 0x40 ;  /* 0x00000040ff127424 */ /* 0x000fe200078e00ff */
[----:B------:R-:W-:Y:S01]  /*3650*/  ULOP3.LUT UR8, UR8, 0x3fc0, URZ, 0xc0, !UPT ;  /* 0x00003fc008087892 */ /* 0x000fe2000f8ec0ff */
[----:B-1----:R-:W-:Y:S01]  /*3660*/  IMAD.MOV.U32 R17, RZ, RZ, 0x100 ;  /* 0x00000100ff117424 */ /* 0x002fe200078e00ff */
[----:B------:R-:W-:Y:S01]  /*3670*/  UMOV UR14, 0x0 ;  /* 0x00000000000e7882 */ /* 0x000fe20000000000 */
[----:B------:R-:W-:Y:S01]  /*3680*/  IMAD.U32 R21, RZ, RZ, UR7 ;  /* 0x00000007ff157e24 */ /* 0x000fe2000f8e00ff */
[----:B------:R-:W-:Y:S01]  /*3690*/  R2UR UR5, R18 ;  /* 0x00000000120572ca */ /* 0x000fe200000e0000 */
[----:B------:R-:W-:Y:S01]  /*36a0*/  UMOV UR15, 0x10210490 ;  /* 0x10210490000f7882 */ /* 0x000fe20000000000 */
[C---:B------:R-:W-:Y:S01]  /*36b0*/  R2UR UR12, R17.reuse ;  /* 0x00000000110c72ca */ /* 0x040fe200000e0000 */
[----:B------:R-:W-:Y:S01]  /*36c0*/  UMOV UR9, 0x40004040 ;  /* 0x4000404000097882 */ /* 0x000fe20000000000 */
[C---:B------:R-:W-:Y:S01]  /*36d0*/  R2UR UR17, R17.reuse ;  /* 0x00000000111172ca */ /* 0x040fe200000e0000 */
[----:B------:R-:W-:Y:S01]  /*36e0*/  IMAD.MOV.U32 R18, RZ, RZ, 0x48 ;  /* 0x00000048ff127424 */ /* 0x000fe200078e00ff */
[----:B------:R-:W-:Y:S01]  /*36f0*/  UIADD3 UR10, UPT, UPT, UR8, 0x80, URZ ;  /* 0x00000080080a7890 */ /* 0x000fe2000fffe0ff */
[----:B------:R-:W-:Y:S01]  /*3700*/  UMOV UR20, 0x0 ;  /* 0x0000000000147882 */ /* 0x000fe20000000000 */
[----:B------:R-:W-:Y:S01]  /*3710*/  UMOV UR21, 0x10210490 ;  /* 0x1021049000157882 */ /* 0x000fe20000000000 */
[----:B------:R-:W-:Y:S01]  /*3720*/  UMOV UR11, 0x40004040 ;  /* 0x40004040000b7882 */ /* 0x000fe20000000000 */
[----:B------:R-:W-:Y:S05]  /*3730*/  UMOV UR13, 0x40004040 ;  /* 0x40004040000d7882 */ /* 0x000fea0000000000 */
[----:B------:R1:W-:Y:S02]  /*3740*/  UTCHMMA.2CTA tmem[UR5], gdesc[UR8], tmem[UR12], tmem[UR14], idesc[UR15], UP0 ;  /* 0x00ff0e08050079ea */ /* 0x0003e4000820000c */
[----:B-1----:R-:W-:Y:S01]  /*3750*/  R2UR UR14, R18 ;  /* 0x00000000120e72ca */ /* 0x002fe200000e0000 */
[----:B------:R-:W-:Y:S01]  /*3760*/  IMAD.MOV.U32 R18, RZ, RZ, 0x50 ;  /* 0x00000050ff127424 */ /* 0x000fe200078e00ff */
[C---:B------:R-:W-:Y:S01]  /*3770*/  R2UR UR5, R17.reuse ;  /* 0x00000000110572ca */ /* 0x040fe200000e0000 */
[----:B------:R-:W-:Y:S03]  /*3780*/  UIADD3 UR12, UPT, UPT, UR8, 0x100, URZ ;  /* 0x00000100080c7890 */ /* 0x000fe6000fffe0ff */
[----:B------:R-:W-:Y:S01]  /*3790*/  R2UR UR16, R18 ;  /* 0x00000000121072ca */ /* 0x000fe200000e0000 */
[----:B------:R-:W-:Y:S05]  /*37a0*/  IMAD.MOV.U32 R18, RZ, RZ, 0x58 ;  /* 0x00000058ff127424 */ /* 0x000fea00078e00ff */
[----:B------:R-:W-:Y:S01]  /*37b0*/  R2UR UR15, R18 ;  /* 0x00000000120f72ca */ /* 0x000fe200000e0000 */
[----:B------:R1:W-:Y:S01]  /*37c0*/  UTCHMMA.2CTA tmem[UR14], gdesc[UR10], tmem[UR17], tmem[UR20], idesc[UR21], UPT ;  /* 0x00ff140a0e0079ea */ /* 0x0003e2000ba00011 */
[----:B------:R-:W-:Y:S05]  /*37d0*/  IMAD.MOV.U32 R18, RZ, RZ, 0x60 ;  /* 0x00000060ff127424 */ /* 0x000fea00078e00ff */
[----:B------:R2:W-:Y:S01]  /*37e0*/  UTCHMMA.2CTA tmem[UR16], gdesc[UR12], tmem[UR5], tmem[UR20], idesc[UR21], UPT ;  /* 0x00ff140c100079ea */ /* 0x0005e2000ba00005 */
[----:B-1----:R-:W-:Y:S01]  /*37f0*/  UIADD3 UR10, UPT, UPT, UR8, 0x180, URZ ;  /* 0x00000180080a7890 */ /* 0x002fe2000fffe0ff */
[----:B------:R-:W-:Y:S01]  /*3800*/  R2UR UR14, R18 ;  /* 0x00000000120e72ca */ /* 0x000fe200000e0000 */
[----:B------:R-:W-:Y:S01]  /*3810*/  IMAD.MOV.U32 R18, RZ, RZ, 0x68 ;  /* 0x00000068ff127424 */ /* 0x000fe200078e00ff */
[C---:B--2---:R-:W-:Y:S01]  /*3820*/  R2UR UR16, R17.reuse ;  /* 0x00000000111072ca */ /* 0x044fe200000e0000 */
[----:B------:R-:W-:Y:S03]  /*3830*/  UIADD3 UR12, UPT, UPT, UR8, 0x200, URZ ;  /* 0x00000200080c7890 */ /* 0x000fe6000fffe0ff */
[----:B------:R-:W-:Y:S02]  /*3840*/  R2UR UR5, R18 ;  /* 0x00000000120572ca */ /* 0x000fe400000e0000 */
[----:B------:R1:W-:Y:S07]  /*3850*/  UTCHMMA.2CTA tmem[UR15], gdesc[UR10], tmem[UR17], tmem[UR20], idesc[UR21], UPT ;  /* 0x00ff140a0f0079ea */ /* 0x0003ee000ba00011 */
[----:B------:R2:W-:Y:S01]  /*3860*/  UTCHMMA.2CTA tmem[UR14], gdesc[UR12], tmem[UR16], tmem[UR20], idesc[UR21], UPT ;  /* 0x00ff140c0e0079ea */ /* 0x0005e2000ba00010 */
[----:B-1----:R-:W-:Y:S01]  /*3870*/  R2UR UR15, R17 ;  /* 0x00000000110f72ca */ /* 0x002fe200000e0000 */
[----:B------:R-:W-:Y:S11]  /*3880*/  UIADD3 UR10, UPT, UPT, UR8, 0x280, URZ ;  /* 0x00000280080a7890 */ /* 0x000ff6000fffe0ff */
[----:B------:R-:W-:Y:S01]  /*3890*/  @!UPT UIADD3 URZ, UPT, UPT, URZ, URZ, URZ ;  /* 0x000000fffffff290 */ /* 0x000fe2000fffe0ff */
[----:B------:R2:W-:Y:S01]  /*38a0*/  UTCHMMA.2CTA tmem[UR5], gdesc[UR10], tmem[UR15], tmem[UR20], idesc[UR21], UPT ;  /* 0x00ff140a050079ea */ /* 0x0005e2000ba0000f */
[----:B------:R-:W1:Y:S02]  /*38b0*/  SYNCS.PHASECHK.TRANS64.TRYWAIT P0, [UR4+0x90], R21 ;  /* 0x00009015ff0075a7 */ /* 0x000e640008001104 */
[----:B-12---:R-:W-:Y:S05]  /*38c0*/  @!P0 BRA `(.L_x_44) ;  /* 0x000000ac00488947 */ /* 0x006fea0003800000 */
.L_x_114:
[----:B------:R-:W-:Y:S01]  /*38d0*/  UIADD3 UR6, UPT, UPT, UR6, 0x1, URZ ;  /* 0x0000000106067890 */ /* 0x000fe2000fffe0ff */
[----:B------:R-:W-:Y:S01]  /*38e0*/  IMAD.MOV.U32 R18, RZ, RZ, 0x70 ;  /* 0x00000070ff127424 */ /* 0x000fe200078e00ff */
[----:B------:R-:W-:Y:S01]  /*38f0*/  UIADD3 UR10, UPT, UPT, UR8, 0x300, URZ ;  /* 0x00000300080a7890 */ /* 0x000fe2000fffe0ff */
[----:B-1----:R-:W-:Y:S01]  /*3900*/  IMAD.MOV.U32 R17, RZ, RZ, 0x100 ;  /* 0x00000100ff117424 */ /* 0x002fe200078e00ff */
[----:B------:R-:W-:Y:S01]  /*3910*/  UMOV UR11, 0x40004040 ;  /* 0x40004040000b7882 */ /* 0x000fe20000000000 */
[----:B------:R-:W-:Y:S01]  /*3920*/  UISETP.NE.AND UP0, UPT, UR6, 0x7, UPT ;  /* 0x000000070600788c */ /* 0x000fe2000bf05270 */
[----:B------:R-:W-:Y:S01]  /*3930*/  R2UR UR7, R18 ;  /* 0x00000000120772ca */ /* 0x000fe200000e0000 */
[----:B------:R-:W-:Y:S01]  /*3940*/  IMAD.MOV.U32 R18, RZ, RZ, 0x78 ;  /* 0x00000078ff127424 */ /* 0x000fe200078e00ff */
[C---:B------:R-:W-:Y:S01]  /*3950*/  R2UR UR14, R17.reuse ;  /* 0x00000000110e72ca */ /* 0x040fe200000e0000 */
[----:B------:R-:W-:Y:S01]  /*3960*/  USEL UR5, URZ, 0x1, UP0 ;  /* 0x00000001ff057887 */ /* 0x000fe20008000000 */
[----:B------:R-:W-:Y:S01]  /*3970*/  R2UR UR13, R17 ;  /* 0x00000000110d72ca */ /* 0x000fe200000e0000 */
[----:B------:R-:W-:Y:S01]  /*3980*/  USEL UR6, UR6, URZ, UP0 ;  /* 0x000000ff06067287 */ /* 0x000fe20008000000 */
[----:B------:R-:W-:Y:S01]  /*3990*/  R2UR UR12, R18 ;  /* 0x00000000120c72ca */ /* 0x000fe200000e0000 */
[----:B------:R-:W-:Y:S02]  /*39a0*/  UIADD3 UR8, UPT, UPT, UR8, 0x380, URZ ;  /* 0x0000038008087890 */ /* 0x000fe4000fffe0ff */
[----:B------:R-:W-:Y:S01]  /*39b0*/  ULEA UR21, UR6, UR4, 0x3 ;  /* 0x0000000406157291 */ /* 0x000fe2000f8e18ff */
[----:B------:R-:W-:Y:S01]  /*39c0*/  LOP3.LUT R19, R19, UR5, RZ, 0x3c, !PT ;  /* 0x0000000513137c12 */ /* 0x000fe2000f8e3cff */
[----:B------:R-:W-:Y:S04]  /*39d0*/  UMOV UR9, 0x40004040 ;  /* 0x4000404000097882 */ /* 0x000fe80000000000 */
[----:B------:R1:W-:Y:S01]  /*39e0*/  UTCHMMA.2CTA tmem[UR7], gdesc[UR10], tmem[UR14], tmem[UR76], idesc[UR77], UPT ;  /* 0x00ff4c0a070079ea */ /* 0x0003e2000ba0000e */
[----:B------:R-:W-:Y:S03]  /*39f0*/  IMAD.U32 R23, R19, -0x80000000, RZ ;  /* 0x8000000013177824 */ /* 0x000fe600078e00ff */
[----:B------:R2:W-:Y:S01]  /*3a00*/  UTCHMMA.2CTA tmem[UR12], gdesc[UR8], tmem[UR13], tmem[UR74], idesc[UR75], UPT ;  /* 0x00ff4a080c0079ea */ /* 0x0005e2000ba0000d */
[----:B-1----:R-:W-:Y:S09]  /*3a10*/  UIADD3 UR7, UPT, UPT, UR18, 0x48, URZ ;  /* 0x0000004812077890 */ /* 0x002ff2000fffe0ff */
[----:B------:R2:W-:Y:S01]  /*3a20*/  UTCBAR.2CTA.MULTICAST [UR7], URZ, UR49 ;  /* 0x000000ff070073e9 */ /* 0x0005e20008200831 */
[----:B------:R-:W1:Y:S02]  /*3a30*/  SYNCS.PHASECHK.TRANS64.TRYWAIT P0, [UR21+0x10], R23 ;  /* 0x00001017ff0075a7 */ /* 0x000e640008001115 */
[----:B-12---:R-:W-:Y:S05]  /*3a40*/  @!P0 BRA `(.L_x_45) ;  /* 0x000000ac00088947 */ /* 0x006fea0003800000 */
.L_x_116:
[----:B------:R-:W-:Y:S01]  /*3a50*/  UIMAD UR5, UR6, 0x6000, UR4 ;  /* 0x00006000060578a4 */ /* 0x000fe2000f8e0204 */
[----:B------:R-:W-:Y:S01]  /*3a60*/  R2UR UR7, R16 ;  /* 0x00000000100772ca */ /* 0x000fe200000e0000 */
[----:B------:R-:W-:Y:S01]  /*3a70*/  UIADD3 UR6, UPT, UPT, UR6, 0x1, URZ ;  /* 0x0000000106067890 */ /* 0x000fe2000fffe0ff */
[----:B------:R-:W-:Y:S01]  /*3a80*/  R2UR UR20, R15 ;  /* 0x000000000f1472ca */ /* 0x000fe200000e0000 */
[----:B------:R-:W-:Y:S01]  /*3a90*/  UIADD3 UR5, UPT, UPT, UR5, 0xc800, URZ ;  /* 0x0000c80005057890 */ /* 0x000fe2000fffe0ff */
[----:B------:R-:W-:Y:S01]  /*3aa0*/  R2UR UR19, R14 ;  /* 0x000000000e1372ca */ /* 0x000fe200000e0000 */
[----:B------:R-:W-:Y:S01]  /*3ab0*/  UISETP.NE.AND UP0, UPT, UR6, 0x7, UPT ;  /* 0x000000070600788c */ /* 0x000fe2000bf05270 */
[----:B------:R-:W-:Y:S01]  /*3ac0*/  R2UR UR18, R13 ;  /* 0x000000000d1272ca */ /* 0x000fe200000e0000 */
[----:B------:R-:W-:Y:S02]  /*3ad0*/  USHF.R.U32.HI UR5, URZ, 0x4, UR5 ;  /* 0x00000004ff057899 */ /* 0x000fe40008011605 */
[----:B------:R-:W-:Y:S02]  /*3ae0*/  UIADD3 UR22, UPT, UPT, UR22, 0x1, URZ ;  /* 0x0000000116167890 */ /* 0x000fe4000fffe0ff */
[----:B------:R-:W-:Y:S02]  /*3af0*/  ULOP3.LUT UR5, UR5, 0x3fc0, URZ, 0xc0, !UPT ;  /* 0x00003fc005057892 */ /* 0x000fe4000f8ec0ff */
[----:B------:R-:W-:Y:S02]  /*3b00*/  USEL UR6, UR6, URZ, UP0 ;  /* 0x000000ff06067287 */ /* 0x000fe40008000000 */
[----:B------:R-:W-:Y:S02]  /*3b10*/  ULOP3.LUT UR16, UR5, 0x10000, URZ, 0xfc, !UPT ;  /* 0x0001000005107892 */ /* 0x000fe4000f8efcff */
[----:B------:R-:W-:Y:S01]  /*3b20*/  ULOP3.LUT UR23, UR23, 0x1, URZ, 0x3c, !UPT ;  /* 0x0000000117177892 */ /* 0x000fe2000f8e3cff */
[----:B------:R-:W-:Y:S01]  /*3b30*/  R2UR UR5, R12 ;  /* 0x000000000c0572ca */ /* 0x000fe200000e0000 */
[----:B------:R-:W-:Y:S02]  /*3b40*/  UIADD3 UR12, UPT, UPT, UR16, 0x2, URZ ;  /* 0x00000002100c7890 */ /* 0x000fe4000fffe0ff */
[----:B------:R-:W-:Y:S02]  /*3b50*/  UIADD3 UR10, UPT, UPT, UR16, 0x4, URZ ;  /* 0x00000004100a7890 */ /* 0x000fe4000fffe0ff */
[----:B------:R-:W-:Y:S02]  /*3b60*/  UIADD3 UR8, UPT, UPT, UR16, 0x6, URZ ;  /* 0x0000000610087890 */ /* 0x000fe4000fffe0ff */
[----:B------:R-:W-:Y:S01]  /*3b70*/  UIADD3 UR14, UPT, UPT, UR16, 0x200, URZ ;  /* 0x00000200100e7890 */ /* 0x000fe2000fffe0ff */
[----:B------:R-:W-:Y:S01]  /*3b80*/  UMOV UR17, 0x40004040 ;  /* 0x4000404000117882 */ /* 0x000fe20000000000 */
[----:B------:R-:W-:Y:S01]  /*3b90*/  UMOV UR13, 0x40004040 ;  /* 0x40004040000d7882 */ /* 0x000fe20000000000 */
[----:B------:R2:W-:Y:S01]  /*3ba0*/  UTCHMMA.2CTA gdesc[UR46], gdesc[UR16], tmem[UR7], tmem[UR72], idesc[UR73], !UPT ;  /* 0x00ff48102e0075ea */ /* 0x0005e2000fa00007 */
[----:B------:R3:W-:Y:S01]  /*3bb0*/  UTCHMMA.2CTA gdesc[UR24], gdesc[UR12], tmem[UR20], tmem[UR70], idesc[UR71], UPT ;  /* 0x00ff460c180075ea */ /* 0x0007e2000ba00014 */
[----:B------:R-:W-:Y:S01]  /*3bc0*/  UMOV UR11, 0x40004040 ;  /* 0x40004040000b7882 */ /* 0x000fe20000000000 */
[----:B------:R-:W-:Y:S01]  /*3bd0*/  UMOV UR9, 0x40004040 ;  /* 0x4000404000097882 */ /* 0x000fe20000000000 */
[----:B------:R4:W-:Y:S01]  /*3be0*/  UTCHMMA.2CTA gdesc[UR44], gdesc[UR10], tmem[UR19], tmem[UR68], idesc[UR69], UPT ;  /* 0x00ff440a2c0075ea */ /* 0x0009e2000ba00013 */
[----:B------:R5:W-:Y:S01]  /*3bf0*/  UTCHMMA.2CTA gdesc[UR42], gdesc[UR8], tmem[UR18], tmem[UR66], idesc[UR67], UPT ;  /* 0x00ff42082a0075ea */ /* 0x000be2000ba00012 */
[----:B------:R-:W-:Y:S02]  /*3c00*/  UMOV UR15, 0x40004040 ;  /* 0x40004040000f7882 */ /* 0x000fe40000000000 */
[----:B------:R1:W-:Y:S01]  /*3c10*/  UTCHMMA.2CTA gdesc[UR40], gdesc[UR14], tmem[UR5], tmem[UR64], idesc[UR65], UPT ;  /* 0x00ff400e280075ea */ /* 0x0003e2000ba00005 */
[----:B--2---:R-:W-:Y:S01]  /*3c20*/  R2UR UR17, R11 ;  /* 0x000000000b1172ca */ /* 0x004fe200000e0000 */
[----:B---3--:R-:W-:Y:S01]  /*3c30*/  UIADD3 UR12, UPT, UPT, UR16, 0x202, URZ ;  /* 0x00000202100c7890 */ /* 0x008fe2000fffe0ff */
[----:B------:R-:W-:Y:S01]  /*3c40*/  R2UR UR7, R10 ;  /* 0x000000000a0772ca */ /* 0x000fe200000e0000 */
[----:B----4-:R-:W-:Y:S01]  /*3c50*/  UIADD3 UR10, UPT, UPT, UR16, 0x204, URZ ;  /* 0x00000204100a7890 */ /* 0x010fe2000fffe0ff */
[----:B-----5:R-:W-:Y:S01]  /*3c60*/  R2UR UR18, R9 ;  /* 0x00000000091272ca */ /* 0x020fe200000e0000 */
[----:B------:R-:W-:Y:S02]  /*3c70*/  UIADD3 UR8, UPT, UPT, UR16, 0x206, URZ ;  /* 0x0000020610087890 */ /* 0x000fe4000fffe0ff */
[----:B-1----:R-:W-:Y:S01]  /*3c80*/  UIADD3 UR14, UPT, UPT, UR16, 0x400, URZ ;  /* 0x00000400100e7890 */ /* 0x002fe2000fffe0ff */
[----:B------:R-:W-:Y:S05]  /*3c90*/  R2UR UR5, R8 ;  /* 0x00000000080572ca */ /* 0x000fea00000e0000 */
[----:B------:R1:W-:Y:S02]  /*3ca0*/  UTCHMMA.2CTA gdesc[UR38], gdesc[UR12], tmem[UR17], tmem[UR62], idesc[UR63], UPT ;  /* 0x00ff3e0c260075ea */ /* 0x0003e4000ba00011 */
[----:B------:R2:W-:Y:S02]  /*3cb0*/  UTCHMMA.2CTA gdesc[UR36], gdesc[UR10], tmem[UR7], tmem[UR60], idesc[UR61], UPT ;  /* 0x00ff3c0a240075ea */ /* 0x0005e4000ba00007 */
[----:B------:R3:W-:Y:S04]  /*3cc0*/  UTCHMMA.2CTA gdesc[UR34], gdesc[UR8], tmem[UR18], tmem[UR58], idesc[UR59], UPT ;  /* 0x00ff3a08220075ea */ /* 0x0007e8000ba00012 */
[----:B------:R4:W-:Y:S01]  /*3cd0*/  UTCHMMA.2CTA gdesc[UR32], gdesc[UR14], tmem[UR5], tmem[UR56], idesc[UR57], UPT ;  /* 0x00ff380e200075ea */ /* 0x0009e2000ba00005 */
[----:B-1----:R-:W-:Y:S01]  /*3ce0*/  UIADD3 UR12, UPT, UPT, UR16, 0x402, URZ ;  /* 0x00000402100c7890 */ /* 0x002fe2000fffe0ff */
[----:B------:R-:W-:Y:S01]  /*3cf0*/  R2UR UR17, R7 ;  /* 0x00000000071172ca */ /* 0x000fe200000e0000 */
[----:B--2---:R-:W-:Y:S01]  /*3d00*/  UIADD3 UR10, UPT, UPT, UR16, 0x404, URZ ;  /* 0x00000404100a7890 */ /* 0x004fe2000fffe0ff */
[----:B------:R-:W-:Y:S01]  /*3d10*/  R2UR UR7, R5 ;  /* 0x00000000050772ca */ /* 0x000fe200000e0000 */
[----:B---3--:R-:W-:Y:S01]  /*3d20*/  UIADD3 UR8, UPT, UPT, UR16, 0x406, URZ ;  /* 0x0000040610087890 */ /* 0x008fe2000fffe0ff */
[----:B------:R-:W-:Y:S01]  /*3d30*/  R2UR UR16, R4 ;  /* 0x00000000041072ca */ /* 0x000fe200000e0000 */
[----:B----4-:R-:W-:Y:S01]  /*3d40*/  UIADD3 UR5, UPT, UPT, UR4, 0x80, URZ ;  /* 0x0000008004057890 */ /* 0x010fe2000fffe0ff */
[----:B------:R-:W-:Y:S07]  /*3d50*/  UMOV UR14, 0x3 ;  /* 0x00000003000e7882 */ /* 0x000fee0000000000 */
[----:B------:R1:W-:Y:S02]  /*3d60*/  UTCHMMA.2CTA gdesc[UR30], gdesc[UR12], tmem[UR17], tmem[UR54], idesc[UR55], UPT ;  /* 0x00ff360c1e0075ea */ /* 0x0003e4000ba00011 */
[----:B------:R2:W-:Y:S02]  /*3d70*/  UTCHMMA.2CTA gdesc[UR28], gdesc[UR10], tmem[UR7], tmem[UR52], idesc[UR53], UPT ;  /* 0x00ff340a1c0075ea */ /* 0x0005e4000ba00007 */
[----:B------:R-:W-:Y:S01]  /*3d80*/  UTCHMMA.2CTA gdesc[UR26], gdesc[UR8], tmem[UR16], tmem[UR50], idesc[UR51], UPT ;  /* 0x00ff32081a0075ea */ /* 0x000fe2000ba00010 */
[----:B------:R3:W-:Y:S01]  /*3d90*/  UTCBAR.2CTA.MULTICAST [UR5], URZ, UR14 ;  /* 0x000000ff050073e9 */ /* 0x0007e2000820080e */
[----:B-1----:R-:W-:Y:S02]  /*3da0*/  UIADD3 UR12, UPT, UPT, UR21, 0x48, URZ ;  /* 0x00000048150c7890 */ /* 0x002fe4000fffe0ff */
[----:B--2---:R-:W-:Y:S02]  /*3db0*/  USEL UR7, URZ, 0x1, UP0 ;  /* 0x00000001ff077887 */ /* 0x004fe40008000000 */
[----:B------:R-:W-:Y:S01]  /*3dc0*/  UISETP.NE.AND UP0, UPT, UR22, -0x1, UPT ;  /* 0xffffffff1600788c */ /* 0x000fe2000bf05270 */
[----:B---3--:R-:W-:Y:S03]  /*3dd0*/  UMOV UR5, 0x1 ;  /* 0x0000000100057882 */ /* 0x008fe60000000000 */
[----:B------:R-:W-:Y:S01]  /*3de0*/  LOP3.LUT R19, R19, UR7, RZ, 0x3c, !PT ;  /* 0x0000000713137c12 */ /* 0x000fe2000f8e3cff */
[----:B------:R2:W-:Y:S04]  /*3df0*/  UTCBAR.2CTA.MULTICAST [UR12], URZ, UR48 ;  /* 0x000000ff0c0073e9 */ /* 0x0005e80008200830 */
[----:B------:R-:W-:Y:S05]  /*3e00*/  BRA.U UP0, `(.L_x_46) ;  /* 0xfffffff500dc7547 */ /* 0x000fea000b83ffff */
.L_x_41:
[----:B------:R-:W-:Y:S01]  /*3e10*/  R2UR UR7, R6 ;  /* 0x00000000060772ca */ /* 0x000fe200000e0000 */
[----:B------:R-:W-:Y:S01]  /*3e20*/  UIADD3 UR8, UPT, UPT, UR4, 0x8, URZ ;  /* 0x0000000804087890 */ /* 0x000fe2000fffe0ff */
[----:B------:R-:W-:Y:S01]  /*3e30*/  IMAD.U32 R10, R19, -0x80000000, RZ ;  /* 0x80000000130a7824 */ /* 0x000fe200078e00ff */
[----:B------:R-:W-:Y:S02]  /*3e40*/  ULEA UR18, UR6, UR4, 0x3 ;  /* 0x0000000406127291 */ /* 0x000fe4000f8e18ff */
[----:B------:R-:W-:-:S06]  /*3e50*/  USHF.L.U32 UR23, UR23, 0x1f, URZ ;  /* 0x0000001f17177899 */ /* 0x000fcc00080006ff */
[----:B------:R-:W-:Y:S02]  /*3e60*/  MOV R9, UR23 ;  /* 0x0000001700097c02 */ /* 0x000fe40008000f00 */
[----:B------:R-:W-:-:S09]  /*3e70*/  ULOP3.LUT UR7, UR7, 0xffff, URZ, 0xc0, !UPT ;  /* 0x0000ffff07077892 */ /* 0x000fd2000f8ec0ff */
[----:B------:R3:W-:Y:S01]  /*3e80*/  UTCBAR.2CTA.MULTICAST [UR8], URZ, UR7 ;  /* 0x000000ff080073e9 */ /* 0x0007e20008200807 */
[----:B------:R-:W5:Y:S02]  /*3e90*/  SYNCS.PHASECHK.TRANS64.TRYWAIT P0, [UR18+0x10], R10 ;  /* 0x0000100aff0075a7 */ /* 0x000f640008001112 */
[----:B---3-5:R-:W-:Y:S05]  /*3ea0*/  @!P0 BRA `(.L_x_47) ;  /* 0x000000a8000c8947 */ /* 0x028fea0003800000 */
.L_x_118:
[----:B------:R-:W3:Y:S01]  /*3eb0*/  SYNCS.PHASECHK.TRANS64.TRYWAIT P0, [UR4+0x88], R9 ;  /* 0x00008809ff0075a7 */ /* 0x000ee20008001104 */
[----:B-1----:R-:W-:Y:S01]  /*3ec0*/  IMAD.MOV.U32 R4, RZ, RZ, 0x100 ;  /* 0x00000100ff047424 */ /* 0x002fe200078e00ff */
[----:B------:R-:W-:Y:S01]  /*3ed0*/  UIMAD UR6, UR6, 0x6000, UR4 ;  /* 0x00006000060678a4 */ /* 0x000fe2000f8e0204 */
[----:B------:R-:W-:Y:S01]  /*3ee0*/  IMAD.MOV.U32 R5, RZ, RZ, 0x48 ;  /* 0x00000048ff057424 */ /* 0x000fe200078e00ff */
[----:B------:R-:W-:Y:S01]  /*3ef0*/  UISETP.NE.U32.AND UP0, UPT, UR5, URZ, UPT ;  /* 0x000000ff0500728c */ /* 0x000fe2000bf05070 */
[----:B------:R-:W-:Y:S01]  /*3f00*/  IMAD.MOV.U32 R8, RZ, RZ, 0x40 ;  /* 0x00000040ff087424 */ /* 0x000fe200078e00ff */
[C---:B------:R-:W-:Y:S01]  /*3f10*/  R2UR UR31, R4.reuse ;  /* 0x00000000041f72ca */ /* 0x040fe200000e0000 */
[----:B------:R-:W-:Y:S01]  /*3f20*/  UIADD3 UR6, UPT, UPT, UR6, 0xc800, URZ ;  /* 0x0000c80006067890 */ /* 0x000fe2000fffe0ff */
[----:B------:R-:W-:Y:S01]  /*3f30*/  R2UR UR27, R4 ;  /* 0x00000000041b72ca */ /* 0x000fe200000e0000 */
[----:B------:R-:W-:Y:S01]  /*3f40*/  IMAD.MOV.U32 R4, RZ, RZ, 0x60 ;  /* 0x00000060ff047424 */ /* 0x000fe200078e00ff */
[----:B------:R-:W-:Y:S01]  /*3f50*/  R2UR UR30, R5 ;  /* 0x00000000051e72ca */ /* 0x000fe200000e0000 */
[----:B------:R-:W-:Y:S01]  /*3f60*/  IMAD.MOV.U32 R5, RZ, RZ, 0x58 ;  /* 0x00000058ff057424 */ /* 0x000fe200078e00ff */
[----:B------:R-:W-:Y:S01]  /*3f70*/  USHF.R.U32.HI UR6, URZ, 0x4, UR6 ;  /* 0x00000004ff067899 */ /* 0x000fe20008011606 */
[----:B------:R-:W-:Y:S01]  /*3f80*/  R2UR UR22, R8 ;  /* 0x00000000081672ca */ /* 0x000fe200000e0000 */
[----:B------:R-:W-:Y:S01]  /*3f90*/  IMAD.MOV.U32 R7, RZ, RZ, 0x100 ;  /* 0x00000100ff077424 */ /* 0x000fe200078e00ff */
[----:B------:R-:W-:Y:S01]  /*3fa0*/  R2UR UR26, R4 ;  /* 0x00000000041a72ca */ /* 0x000fe200000e0000 */
[----:B------:R-:W-:Y:S01]  /*3fb0*/  IMAD.MOV.U32 R4, RZ, RZ, 0x100 ;  /* 0x00000100ff047424 */ /* 0x000fe200078e00ff */
[----:B------:R-:W-:Y:S01]  /*3fc0*/  R2UR UR20, R5 ;  /* 0x00000000051472ca */ /* 0x000fe200000e0000 */
[----:B------:R-:W-:Y:S01]  /*3fd0*/  IMAD.MOV.U32 R8, RZ, RZ, 0x50 ;  /* 0x00000050ff087424 */ /* 0x000fe200078e00ff */
[----:B------:R-:W-:Y:S01]  /*3fe0*/  ULOP3.LUT UR6, UR6, 0x3fc0, URZ, 0xc0, !UPT ;  /* 0x00003fc006067892 */ /* 0x000fe2000f8ec0ff */
[----:B------:R-:W-:Y:S01]  /*3ff0*/  IMAD.MOV.U32 R5, RZ, RZ, 0x68 ;  /* 0x00000068ff057424 */ /* 0x000fe200078e00ff */
[C---:B------:R-:W-:Y:S01]  /*4000*/  R2UR UR25, R4.reuse ;  /* 0x00000000041972ca */ /* 0x040fe200000e0000 */
[----:B------:R-:W-:Y:S01]  /*4010*/  UMOV UR44, 0x0 ;  /* 0x00000000002c7882 */ /* 0x000fe20000000000 */
[----:B------:R-:W-:Y:S01]  /*4020*/  R2UR UR24, R4 ;  /* 0x00000000041872ca */ /* 0x000fe200000e0000 */
[----:B------:R-:W-:Y:S01]  /*4030*/  UMOV UR45, 0x10210490 ;  /* 0x10210490002d7882 */ /* 0x000fe20000000000 */
[C---:B------:R-:W-:Y:S01]  /*4040*/  R2UR UR32, R7.reuse ;  /* 0x00000000072072ca */ /* 0x040fe200000e0000 */
[----:B------:R-:W-:Y:S01]  /*4050*/  UMOV UR42, 0x0 ;  /* 0x00000000002a7882 */ /* 0x000fe20000000000 */
[----:B------:R-:W-:Y:S01]  /*4060*/  R2UR UR28, R8 ;  /* 0x00000000081c72ca */ /* 0x000fe200000e0000 */
[----:B------:R-:W-:Y:S01]  /*4070*/  UMOV UR43, 0x10210490 ;  /* 0x10210490002b7882 */ /* 0x000fe20000000000 */
[----:B------:R-:W-:Y:S01]  /*4080*/  R2UR UR29, R7 ;  /* 0x00000000071d72ca */ /* 0x000fe200000e0000 */
[----:B------:R-:W-:Y:S01]  /*4090*/  UMOV UR40, 0x0 ;  /* 0x0000000000287882 */ /* 0x000fe20000000000 */
[----:B------:R-:W-:Y:S01]  /*40a0*/  UMOV UR41, 0x10210490 ;  /* 0x1021049000297882 */ /* 0x000fe20000000000 */
[----:B------:R-:W-:Y:S01]  /*40b0*/  UMOV UR38, 0x0 ;  /* 0x0000000000267882 */ /* 0x000fe20000000000 */
[----:B------:R-:W-:Y:S01]  /*40c0*/  UMOV UR39, 0x10210490 ;  /* 0x1021049000277882 */ /* 0x000fe20000000000 */
[----:B------:R-:W-:Y:S01]  /*40d0*/  UMOV UR36, 0x0 ;  /* 0x0000000000247882 */ /* 0x000fe20000000000 */
[----:B------:R-:W-:Y:S01]  /*40e0*/  UMOV UR37, 0x10210490 ;  /* 0x1021049000257882 */ /* 0x000fe20000000000 */
[----:B------:R-:W1:Y:S01]  /*40f0*/  S2UR UR19, SR_CgaCtaId ;  /* 0x00000000001379c3 */ /* 0x000e620000008800 */
[----:B------:R-:W-:Y:S01]  /*4100*/  UMOV UR15, 0x400 ;  /* 0x00000400000f7882 */ /* 0x000fe20000000000 */
[----:B--2---:R-:W-:Y:S01]  /*4110*/  UIADD3 UR12, UPT, UPT, UR6, 0x80, URZ ;  /* 0x00000080060c7890 */ /* 0x004fe2000fffe0ff */
[----:B------:R-:W-:Y:S01]  /*4120*/  R2UR UR5, R5 ;  /* 0x00000000050572ca */ /* 0x000fe200000e0000 */
[----:B------:R-:W-:Y:S01]  /*4130*/  UIADD3 UR10, UPT, UPT, UR6, 0x100, URZ ;  /* 0x00000100060a7890 */ /* 0x000fe2000fffe0ff */
[----:B------:R-:W-:Y:S01]  /*4140*/  IMAD.U32 R4, RZ, RZ, UR23 ;  /* 0x00000017ff047e24 */ /* 0x000fe2000f8e00ff */
[----:B------:R-:W-:-:S02]  /*4150*/  UIADD3 UR8, UPT, UPT, UR6, 0x180, URZ ;  /* 0x0000018006087890 */ /* 0x000fc4000fffe0ff */
[----:B------:R-:W-:Y:S02]  /*4160*/  UIADD3 UR16, UPT, UPT, UR6, 0x200, URZ ;  /* 0x0000020006107890 */ /* 0x000fe4000fffe0ff */
[----:B------:R-:W-:Y:S01]  /*4170*/  UIADD3 UR14, UPT, UPT, UR6, 0x280, URZ ;  /* 0x00000280060e7890 */ /* 0x000fe2000fffe0ff */
[----:B------:R-:W-:Y:S01]  /*4180*/  UMOV UR34, 0x0 ;  /* 0x0000000000227882 */ /* 0x000fe20000000000 */
[----:B------:R-:W-:Y:S01]  /*4190*/  UMOV UR35, 0x10210490 ;  /* 0x1021049000237882 */ /* 0x000fe20000000000 */
[----:B------:R-:W-:Y:S01]  /*41a0*/  UMOV UR7, 0x40004040 ;  /* 0x4000404000077882 */ /* 0x000fe20000000000 */
[----:B------:R-:W-:Y:S01]  /*41b0*/  UMOV UR13, 0x40004040 ;  /* 0x40004040000d7882 */ /* 0x000fe20000000000 */
[----:B------:R-:W-:Y:S01]  /*41c0*/  UMOV UR11, 0x40004040 ;  /* 0x40004040000b7882 */ /* 0x000fe20000000000 */
[----:B------:R-:W-:Y:S01]  /*41d0*/  UMOV UR9, 0x40004040 ;  /* 0x4000404000097882 */ /* 0x000fe20000000000 */
[----:B-1-3--:R-:W-:Y:S05]  /*41e0*/  @!P0 BRA `(.L_x_48) ;  /* 0x000000a400588947 */ /* 0x00afea0003800000 */
.L_x_120:
[----:B------:R-:W-:Y:S01]  /*41f0*/  ULEA UR4, UR19, UR15, 0x18 ;  /* 0x0000000f13047291 */ /* 0x000fe2000f8ec0ff */
[----:B------:R2:W-:Y:S01]  /*4200*/  UTCHMMA.2CTA tmem[UR22], gdesc[UR6], tmem[UR32], tmem[UR44], idesc[UR45], UP0 ;  /* 0x00ff2c06160079ea */ /* 0x0005e20008200020 */
[----:B------:R3:W-:Y:S01]  /*4210*/  UTCHMMA.2CTA tmem[UR30], gdesc[UR12], tmem[UR31], tmem[UR42], idesc[UR43], UPT ;  /* 0x00ff2a0c1e0079ea */ /* 0x0007e2000ba0001f */
[----:B------:R-:W-:Y:S01]  /*4220*/  UMOV UR17, 0x40004040 ;  /* 0x4000404000117882 */ /* 0x000fe20000000000 */
[----:B------:R-:W-:Y:S01]  /*4230*/  UTCHMMA.2CTA tmem[UR28], gdesc[UR10], tmem[UR29], tmem[UR40], idesc[UR41], UPT ;  /* 0x00ff280a1c0079ea */ /* 0x000fe2000ba0001d */
[----:B------:R-:W-:Y:S01]  /*4240*/  UMOV UR15, 0x40004040 ;  /* 0x40004040000f7882 */ /* 0x000fe20000000000 */
[----:B------:R5:W-:Y:S01]  /*4250*/  UTCHMMA.2CTA tmem[UR20], gdesc[UR8], tmem[UR27], tmem[UR38], idesc[UR39], UPT ;  /* 0x00ff2608140079ea */ /* 0x000be2000ba0001b */
[----:B------:R-:W-:Y:S01]  /*4260*/  UTCHMMA.2CTA tmem[UR26], gdesc[UR16], tmem[UR25], tmem[UR36], idesc[UR37], UPT ;  /* 0x00ff24101a0079ea */ /* 0x000fe2000ba00019 */
[----:B------:R1:W-:Y:S01]  /*4270*/  UTCHMMA.2CTA tmem[UR5], gdesc[UR14], tmem[UR24], tmem[UR34], idesc[UR35], UPT ;  /* 0x00ff220e050079ea */ /* 0x0003e2000ba00018 */
[----:B------:R-:W4:Y:S01]  /*4280*/  SYNCS.PHASECHK.TRANS64.TRYWAIT P0, [UR4+0x90], R4 ;  /* 0x00009004ff0075a7 */ /* 0x000f220008001104 */
[----:B------:R-:W-:Y:S01]  /*4290*/  R2UR UR33, R6 ;  /* 0x00000000062172ca */ /* 0x000fe200000e0000 */
[----:B------:R-:W-:-:S02]  /*42a0*/  IMAD.MOV.U32 R6, RZ, RZ, 0x70 ;  /* 0x00000070ff067424 */ /* 0x000fc400078e00ff */
[----:B-1----:R-:W-:-:S03]  /*42b0*/  IMAD.MOV.U32 R5, RZ, RZ, 0x100 ;  /* 0x00000100ff057424 */ /* 0x002fc600078e00ff */
[----:B------:R-:W-:Y:S01]  /*42c0*/  R2UR UR21, R6 ;  /* 0x00000000061572ca */ /* 0x000fe200000e0000 */
[----:B------:R-:W-:Y:S01]  /*42d0*/  IMAD.MOV.U32 R6, RZ, RZ, 0x78 ;  /* 0x00000078ff067424 */ /* 0x000fe200078e00ff */
[----:B--2---:R-:W-:-:S05]  /*42e0*/  R2UR UR22, R5 ;  /* 0x00000000051672ca */ /* 0x004fca00000e0000 */
[----:B---3--:R-:W-:Y:S02]  /*42f0*/  ULOP3.LUT UR13, UR33, 0xffff, URZ, 0xc0, !UPT ;  /* 0x0000ffff210d7892 */ /* 0x008fe4000f8ec0ff */
[----:B------:R-:W-:Y:S02]  /*4300*/  UIADD3 UR12, UPT, UPT, UR18, 0x48, URZ ;  /* 0x00000048120c7890 */ /* 0x000fe4000fffe0ff */
[----:B-----5:R-:W-:Y:S01]  /*4310*/  UIADD3 UR8, UPT, UPT, UR6, 0x300, URZ ;  /* 0x0000030006087890 */ /* 0x020fe2000fffe0ff */
[----:B------:R-:W-:Y:S01]  /*4320*/  R2UR UR20, R6 ;  /* 0x00000000061472ca */ /* 0x000fe200000e0000 */
[----:B------:R-:W-:Y:S01]  /*4330*/  UIADD3 UR6, UPT, UPT, UR6, 0x380, URZ ;  /* 0x0000038006067890 */ /* 0x000fe2000fffe0ff */
[----:B------:R-:W-:Y:S01]  /*4340*/  R2UR UR14, R5 ;  /* 0x00000000050e72ca */ /* 0x000fe200000e0000 */
        /* <DEDUP_REMOVED lines=8> */
[----:B----4-:R-:W-:Y:S06]  /*43d0*/  @!P0 BRA `(.L_x_49) ;  /* 0x000000a000fc8947 */ /* 0x010fec0003800000 */
.L_x_122:
[----:B------:R2:W-:Y:S01]  /*43e0*/  UTCHMMA.2CTA tmem[UR21], gdesc[UR8], tmem[UR22], tmem[UR24], idesc[UR25], UPT ;  /* 0x00ff1808150079ea */ /* 0x0005e2000ba00016 */
[----:B------:R2:W-:Y:S01]  /*43f0*/  UTCHMMA.2CTA tmem[UR20], gdesc[UR6], tmem[UR14], tmem[UR16], idesc[UR17], UPT ;  /* 0x00ff1006140079ea */ /* 0x0005e2000ba0000e */
[----:B------:R2:W-:Y:S01]  /*4400*/  UTCBAR.2CTA.MULTICAST [UR5], URZ, UR15 ;  /* 0x000000ff050073e9 */ /* 0x0005e2000820080f */
[----:B------:R2:W-:Y:S01]  /*4410*/  UTCBAR.2CTA.MULTICAST [UR12], URZ, UR13 ;  /* 0x000000ff0c0073e9 */ /* 0x0005e2000820080d */
[----:B------:R-:W-:Y:S01]  /*4420*/  NOP ;  /* 0x0000000000007918 */ /* 0x000fe20000000000 */
.L_x_38:
[----:B------:R-:W-:Y:S01]  /*4430*/  ELECT P0, URZ, PT ;  /* 0x0000000000ff782f */ /* 0x000fe20003800000 */
[----:B------:R-:W-:Y:S01]  /*4440*/  IMAD.MOV.U32 R5, RZ, RZ, 0x1 ;  /* 0x00000001ff057424 */ /* 0x000fe200078e00ff */
[----:B--2---:R-:W-:Y:S01]  /*4450*/  UMOV UR6, 0x40 ;  /* 0x0000004000067882 */ /* 0x004fe20000000000 */
[----:B------:R-:W-:Y:S01]  /*4460*/  ULOP3.LUT UR5, UR19, 0x1, URZ, 0x3c, !UPT ;  /* 0x0000000113057892 */ /* 0x000fe2000f8e3cff */
[----:B------:R-:W-:Y:S01]  /*4470*/  UVIRTCOUNT.DEALLOC.SMPOOL 0x80 ;  /* 0x000000800000784c */ /* 0x000fe20000000000 */
[----:B------:R-:W-:Y:S02]  /*4480*/  ULEA UR6, UR19, UR6, 0x18 ;  /* 0x0000000613067291 */ /* 0x000fe4000f8ec0ff */
[----:B------:R-:W-:Y:S01]  /*4490*/  UIADD3 UR7, UPT, UPT, UR4, 0xf0, URZ ;  /* 0x000000f004077890 */ /* 0x000fe2000fffe0ff */
[----:B------:R-:W-:-:S03]  /*44a0*/  UMOV UR9, 0x1 ;  /* 0x0000000100097882 */ /* 0x000fc60000000000 */
[----:B------:R-:W-:Y:S01]  /*44b0*/  UPRMT UR5, UR5, 0x654, UR7 ;  /* 0x0000065405057896 */ /* 0x000fe20008000007 */
[----:B-1----:R-:W-:Y:S02]  /*44c0*/  MOV R4, UR9 ;  /* 0x0000000900047c02 */ /* 0x002fe40008000f00 */
[----:B------:R1:W-:Y:S01]  /*44d0*/  @P0 STS.U8 [UR6], R5 ;  /* 0x00000005ff000988 */ /* 0x0003e20008000006 */
[----:B------:R-:W-:Y:S06]  /*44e0*/  BAR.SYNC.DEFER_BLOCKING 0x2, 0x120 ;  /* 0x0084800000007b1d */ /* 0x000fec0000010000 */
[----:B------:R1:W-:Y:S01]  /*44f0*/  SYNCS.ARRIVE.TRANS64.RED.ART0 RZ, [UR5], R4 ;  /* 0x00000004ffff79a7 */ /* 0x0003e20008500405 */
[----:B------:R-:W2:Y:S02]  /*4500*/  SYNCS.PHASECHK.TRANS64.TRYWAIT P0, [UR4+0xf0], RZ ;  /* 0x0000f0ffff0075a7 */ /* 0x000ea40008001104 */
[----:B-12---:R-:W-:Y:S05]  /*4510*/  @!P0 BRA `(.L_x_50) ;  /* 0x000000a000d48947 */ /* 0x006fea0003800000 */
.L_x_124:
[----:B------:R-:W-:Y:S01]  /*4520*/  NOP ;  /* 0x0000000000007918 */ /* 0x000fe20000000000 */
[----:B------:R-:W-:Y:S01]  /*4530*/  UMOV UR4, 0x50 ;  /* 0x0000005000047882 */ /* 0x000fe20000000000 */
[----:B------:R-:W-:Y:S01]  /*4540*/  R2UR UR5, R20 ;  /* 0x00000000140572ca */ /* 0x000fe200000e0000 */
[----:B------:R-:W-:Y:S01]  /*4550*/  ULEA UR8, UR19, UR4, 0x18 ;  /* 0x0000000413087291 */ /* 0x000fe2000f8ec0ff */
[----:B------:R-:W-:-:S08]  /*4560*/  UMOV UR6, 0xffff ;  /* 0x0000ffff00067882 */ /* 0x000fd00000000000 */
[----:B-1----:R-:W1:Y:S03]  /*4570*/  LDS R4, [UR8] ;  /* 0x00000008ff047984 */ /* 0x002e660008000800 */
[----:B------:R-:W-:-:S04]  /*4580*/  ULOP3.LUT UR4, UR5, 0xffff, URZ, 0xc0, !UPT ;  /* 0x0000ffff05047892 */ /* 0x000fc8000f8ec0ff */
[----:B------:R-:W-:-:S04]  /*4590*/  USHF.R.U32.HI UR4, URZ, 0x5, UR4 ;  /* 0x00000005ff047899 */ /* 0x000fc80008011604 */
[----:B------:R-:W-:Y:S02]  /*45a0*/  UIADD3 UR5, UPT, UPT, UR4, 0x10, URZ ;  /* 0x0000001004057890 */ /* 0x000fe4000fffe0ff */
[----:B------:R-:W-:Y:S02]  /*45b0*/  USHF.L.U32 UR6, UR6, UR4, URZ ;  /* 0x0000000406067299 */ /* 0x000fe400080006ff */
[----:B------:R-:W-:-:S04]  /*45c0*/  USHF.L.U32 UR4, UR9, UR5, URZ ;  /* 0x0000000509047299 */ /* 0x000fc800080006ff */
[----:B------:R-:W-:-:S04]  /*45d0*/  ULOP3.LUT UR4, UR4, UR6, URZ, 0xfc, !UPT ;  /* 0x0000000604047292 */ /* 0x000fc8000f8efcff */
[----:B------:R-:W-:Y:S01]  /*45e0*/  ULOP3.LUT UR6, UR4, 0xffff, URZ, 0xc0, !UPT ;  /* 0x0000ffff04067892 */ /* 0x000fe2000f8ec0ff */
[----:B-1----:R-:W-:-:S13]  /*45f0*/  R2UR UR7, R4 ;  /* 0x00000000040772ca */ /* 0x002fda00000e0000 */
[----:B------:R-:W-:-:S04]  /*4600*/  ULOP3.LUT UR5, UR4, 0xffff, UR7, 0x80, !UPT ;  /* 0x0000ffff04057892 */ /* 0x000fc8000f8e8007 */
[----:B------:R-:W-:-:S09]  /*4610*/  UISETP.NE.AND UP0, UPT, UR5, UR6, UPT ;  /* 0x000000060500728c */ /* 0x000fd2000bf05270 */
[----:B------:R-:W-:Y:S05]  /*4620*/  BRA.U UP0, `(.L_x_51) ;  /* 0x00000001004c7547 */ /* 0x000fea000b800000 */
[----:B------:R-:W-:Y:S02]  /*4630*/  USHF.R.U32.HI UR5, URZ, 0x10, UR4 ;  /* 0x00000010ff057899 */ /* 0x000fe40008011604 */
[----:B------:R-:W-:-:S04]  /*4640*/  USHF.R.U32.HI UR6, URZ, 0x10, UR7 ;  /* 0x00000010ff067899 */ /* 0x000fc80008011607 */
[----:B------:R-:W-:-:S04]  /*4650*/  ULOP3.LUT UR6, UR6, UR5, URZ, 0xc0, !UPT ;  /* 0x0000000506067292 */ /* 0x000fc8000f8ec0ff */
[----:B------:R-:W-:-:S09]  /*4660*/  UISETP.NE.AND UP0, UPT, UR6, UR5, UPT ;  /* 0x000000050600728c */ /* 0x000fd2000bf05270 */
[----:B------:R-:W-:Y:S05]  /*4670*/  BRA.U UP0, `(.L_x_52) ;  /* 0x00000001002c7547 */ /* 0x000fea000b800000 */
[----:B------:R-:W1:Y:S01]  /*4680*/  S2R R5, SR_LANEID ;  /* 0x0000000000057919 */ /* 0x000e620000000000 */
[----:B------:R-:W-:-:S03]  /*4690*/  ULOP3.LUT UR5, URZ, UR4, URZ, 0x33, !UPT ;  /* 0x00000004ff057292 */ /* 0x000fc6000f8e33ff */
[----:B------:R-:W-:Y:S02]  /*46a0*/  VOTEU.ANY UR4, UPT, PT ;  /* 0x0000000000047886 */ /* 0x000fe400038e0100 */
[----:B------:R-:W-:Y:S01]  /*46b0*/  UFLO.U32 UR4, UR4 ;  /* 0x00000004000472bd */ /* 0x000fe200080e0000 */
[----:B------:R-:W-:-:S04]  /*46c0*/  IMAD.U32 R4, RZ, RZ, UR5 ;  /* 0x00000005ff047e24 */ /* 0x000fc8000f8e00ff */
[----:B------:R-:W2:Y:S02]  /*46d0*/  REDUX UR6, R4 ;  /* 0x00000000040673c4 */ /* 0x000ea40000000000 */
[----:B------:R3:W-:Y:S01]  /*46e0*/  UTCATOMSWS.AND URZ, UR5 ;  /* 0x0000000500ff79e3 */ /* 0x0007e20008000000 */
[----:B-1----:R-:W-:Y:S02]  /*46f0*/  ISETP.EQ.U32.AND P0, PT, R5, UR4, PT ;  /* 0x0000000405007c0c */ /* 0x002fe4000bf02070 */
[----:B--2---:R-:W-:-:S11]  /*4700*/  MOV R5, UR6 ;  /* 0x0000000600057c02 */ /* 0x004fd60008000f00 */
[----:B------:R3:W-:Y:S01]  /*4710*/  @P0 ATOMS.AND RZ, [UR8], R5 ;  /* 0x00000005ffff098c */ /* 0x0007e2000a800008 */
[----:B------:R-:W-:Y:S05]  /*4720*/  BRA `(.L_x_53) ;  /* 0x0000000000147947 */ /* 0x000fea0003800000 */
.L_x_52:
[----:B------:R-:W-:Y:S02]  /*4730*/  MOV R4, 0x4750 ;  /* 0x0000475000047802 */ /* 0x000fe40000000f00 */
[----:B------:R-:W-:Y:S05]  /*4740*/  CALL.REL.NOINC `($__internal_0_$__cuda_sm10x_tcgen05_guardrail_trap_col_being_dealloced_not_returned_by_alloc) ;  /* 0x000000a400b07944 */ /* 0x000fea0003c00000 */
[----:B------:R-:W-:Y:S05]  /*4750*/  BRA `(.L_x_53) ;  /* 0x0000000000087947 */ /* 0x000fea0003800000 */
.L_x_51:
[----:B------:R-:W-:Y:S02]  /*4760*/  MOV R4, 0x4780 ;  /* 0x0000478000047802 */ /* 0x000fe40000000f00 */
[----:B------:R-:W-:Y:S05]  /*4770*/  CALL.REL.NOINC `($__internal_2_$__cuda_sm10x_tcgen05_guardrail_trap_unallocated_columns_being_dealloced) ;  /* 0x000000a400bc7944 */ /* 0x000fea0003c00000 */
.L_x_53:
[----:B------:R-:W-:Y:S01]  /*4780*/  NOP ;  /* 0x0000000000007918 */ /* 0x000fe20000000000 */
[----:B------:R-:W-:Y:S05]  /*4790*/  BRA `(.L_x_54) ;  /* 0x0000000000047947 */ /* 0x000fea0003800000 */
.L_x_9:
[----:B------:R-:W-:Y:S01]  /*47a0*/  NOP ;  /* 0x0000000000007918 */ /* 0x000fe20000000000 */
.L_x_54:
[----:B------:R-:W-:-:S13]  /*47b0*/  R2UR UR4, R0 ;  /* 0x00000000000472ca */ /* 0x000fda00000e0000 */
[----:B------:R-:W-:Y:S02]  /*47c0*/  UISETP.NE.AND UP1, UPT, UR4, 0xc, UPT ;  /* 0x0000000c0400788c */ /* 0x000fe4000bf25270 */
[----:B------:R-:W-:-:S07]  /*47d0*/  UISETP.NE.AND UP0, UPT, UR4, 0xd, UPT ;  /* 0x0000000d0400788c */ /* 0x000fce000bf05270 */
[----:B------:R-:W-:Y:S05]  /*47e0*/  BRA.U UP1, `(.L_x_55) ;  /* 0x00000001012c7547 */ /* 0x000fea000b800000 */
[----:B------:R-:W1:Y:S01]  /*47f0*/  S2UR UR4, SR_CgaCtaId ;  /* 0x00000000000479c3 */ /* 0x000e620000008800 */
[----:B------:R-:W-:Y:S01]  /*4800*/  UMOV UR6, 0x400 ;  /* 0x0000040000067882 */ /* 0x000fe20000000000 */
[----:B---3--:R-:W-:Y:S01]  /*4810*/  UMOV UR5, 0x20 ;  /* 0x0000002000057882 */ /* 0x008fe20000000000 */
[----:B------:R-:W-:Y:S01]  /*4820*/  ELECT P0, URZ, PT ;  /* 0x0000000000ff782f */ /* 0x000fe20003800000 */
[----:B-1----:R-:W-:Y:S02]  /*4830*/  ULEA UR6, UR4, UR6, 0x18 ;  /* 0x0000000604067291 */ /* 0x002fe4000f8ec0ff */
[----:B------:R-:W-:-:S04]  /*4840*/  UIADD3 UR4, UPT, UPT, -UR5, 0x100000, URZ ;  /* 0x0010000005047890 */ /* 0x000fc8000fffe1ff */
[----:B------:R-:W-:Y:S02]  /*4850*/  USHF.L.U32 UR5, UR4, 0xb, URZ ;  /* 0x0000000b04057899 */ /* 0x000fe400080006ff */
[----:B------:R-:W-:Y:S01]  /*4860*/  USHF.L.U32 UR4, UR4, 0x1, URZ ;  /* 0x0000000104047899 */ /* 0x000fe200080006ff */
[----:B------:R-:W1:Y:S11]  /*4870*/  FENCE.VIEW.ASYNC.S ;  /* 0x00000000000073c6 */ /* 0x000e760000000000 */
[----:B-1----:R1:W3:Y:S01]  /*4880*/  SYNCS.EXCH.64 URZ, [UR6+0xf0], UR4 ;  /* 0x0000f00406ff75b2 */ /* 0x0022e20008000100 */
[----:B------:R-:W-:Y:S01]  /*4890*/  NOP ;  /* 0x0000000000007918 */ /* 0x000fe20000000000 */
.L_x_55:
[----:B------:R-:W-:Y:S01]  /*48a0*/  NOP ;  /* 0x0000000000007918 */ /* 0x000fe20000000000 */
[----:B------:R-:W-:Y:S05]  /*48b0*/  BRA.U UP0, `(.L_x_56) ;  /* 0x0000000500387547 */ /* 0x000fea000b800000 */
[----:B------:R-:W-:-:S08]  /*48c0*/  NOP ;  /* 0x0000000000007918 */ /* 0x000fd00000000000 */
[----:B------:R-:W1:-:S00]  /*48d0*/  USETMAXREG.DEALLOC.CTAPOOL 0x30 ;  /* 0x00000030000079c8 */ /* 0x000e4000080e0500 */
[----:B------:R-:W2:Y:S01]  /*48e0*/  S2UR UR14, SR_CTAID.X ;  /* 0x00000000000e79c3 */ /* 0x000ea20000002500 */
[----:B-1----:R-:W2:Y:S01]  /*48f0*/  LDCU UR4, c[0x0][0x640] ;  /* 0x0000c800ff0477ac */ /* 0x002ea20008000800 */
[----:B------:R-:W1:Y:S01]  /*4900*/  LDCU.U8 UR8, c[0x0][0x644] ;  /* 0x0000c880ff0877ac */ /* 0x000e620008000000 */
[----:B------:R-:W4:Y:S01]  /*4910*/  LDCU.U8 UR7, c[0x0][0x645] ;  /* 0x0000c8a0ff0777ac */ /* 0x000f220008000000 */
[----:B------:R-:W5:Y:S01]  /*4920*/  LDCU UR6, c[0x0][0x654] ;  /* 0x0000ca80ff0677ac */ /* 0x000f620008000800 */
[----:B------:R-:W3:Y:S01]  /*4930*/  LDCU.U8 UR13, c[0x0][0x638] ;  /* 0x0000c700ff0d77ac */ /* 0x000ee20008000000 */
[----:B------:R-:W3:Y:S02]  /*4940*/  LDCU.U8 UR15, c[0x0][0x650] ;  /* 0x0000ca00ff0f77ac */ /* 0x000ee40008000000 */
[----:B--23--:R-:W-:Y:S01]  /*4950*/  UIMAD.WIDE.U32 UR4, UR14, UR4, URZ ;  /* 0x000000040e0472a5 */ /* 0x00cfe2000f8e00ff */
[----:B------:R-:W2:Y:S03]  /*4960*/  LDCU.U8 UR11, c[0x0][0x639] ;  /* 0x0000c720ff0b77ac */ /* 0x000ea60008000000 */
[----:B------:R-:W-:Y:S01]  /*4970*/  UIADD3 UR4, UPT, UPT, -UR5, UR14, URZ ;  /* 0x0000000e05047290 */ /* 0x000fe2000fffe1ff */
[----:B------:R-:W2:Y:S03]  /*4980*/  LDCU.U8 UR12, c[0x0][0x651] ;  /* 0x0000ca20ff0c77ac */ /* 0x000ea60008000000 */
[----:B-1----:R-:W-:Y:S01]  /*4990*/  USHF.R.U32.HI UR4, URZ, UR8, UR4 ;  /* 0x00000008ff047299 */ /* 0x002fe20008011604 */
[----:B------:R-:W1:Y:S03]  /*49a0*/  LDCU.64 UR8, c[0x0][0x630] ;  /* 0x0000c600ff0877ac */ /* 0x000e660008000a00 */
[----:B------:R-:W-:-:S04]  /*49b0*/  UIADD3 UR4, UPT, UPT, UR5, UR4, URZ ;  /* 0x0000000405047290 */ /* 0x000fc8000fffe0ff */
[----:B----4-:R-:W-:Y:S01]  /*49c0*/  USHF.R.U32.HI UR10, URZ, UR7, UR4 ;  /* 0x00000007ff0a7299 */ /* 0x010fe20008011604 */
[----:B------:R-:W3:Y:S03]  /*49d0*/  LDCU UR7, c[0x0][0x63c] ;  /* 0x0000c780ff0777ac */ /* 0x000ee60008000800 */
[----:B-----5:R-:W-:Y:S02]  /*49e0*/  UISETP.GE.AND UP0, UPT, UR10, UR6, UPT ;  /* 0x000000060a00728c */ /* 0x020fe4000bf06270 */
[----:B------:R-:W-:Y:S02]  /*49f0*/  UIADD3 UR4, UPT, UPT, -UR10, URZ, URZ ;  /* 0x000000ff0a047290 */ /* 0x000fe4000fffe1ff */
[----:B------:R-:W-:Y:S01]  /*4a00*/  USEL UR6, UR13, UR15, !UP0 ;  /* 0x0000000f0d067287 */ /* 0x000fe2000c000000 */
[----:B------:R-:W4:Y:S03]  /*4a10*/  LDCU.U8 UR15, c[0x0][0x62c] ;  /* 0x0000c580ff0f77ac */ /* 0x000f260008000000 */
[----:B------:R-:W-:-:S03]  /*4a20*/  ULOP3.LUT UR6, UR6, 0xff, URZ, 0xc0, !UPT ;  /* 0x000000ff06067892 */ /* 0x000fc6000f8ec0ff */
[----:B-1----:R-:W1:Y:S01]  /*4a30*/  @UP0 LDCU UR9, c[0x0][0x64c] ;  /* 0x0000c980ff0907ac */ /* 0x002e620008000800 */
[----:B---3--:R-:W-:Y:S01]  /*4a40*/  UIMAD UR7, UR4, UR7, UR14 ;  /* 0x00000007040772a4 */ /* 0x008fe2000f8e020e */
[----:B------:R-:W3:Y:S03]  /*4a50*/  @UP0 LDCU UR8, c[0x0][0x648] ;  /* 0x0000c900ff0807ac */ /* 0x000ee60008000800 */
[----:B-1----:R-:W-:Y:S02]  /*4a60*/  UIMAD.WIDE.U32 UR4, UR7, UR9, URZ ;  /* 0x00000009070472a5 */ /* 0x002fe4000f8e00ff */
[----:B--2---:R-:W-:Y:S02]  /*4a70*/  USEL UR9, UR11, UR12, !UP0 ;  /* 0x0000000c0b097287 */ /* 0x004fe4000c000000 */
[----:B------:R-:W-:Y:S01]  /*4a80*/  UIADD3 UR4, UPT, UPT, UR7, -UR5, URZ ;  /* 0x8000000507047290 */ /* 0x000fe2000fffe0ff */
[----:B------:R-:W1:Y:S03]  /*4a90*/  LDCU.64 UR12, c[0x0][0x620] ;  /* 0x0000c400ff0c77ac */ /* 0x000e660008000a00 */
[----:B------:R-:W-:-:S02]  /*4aa0*/  USHF.R.U32.HI UR4, URZ, UR6, UR4 ;  /* 0x00000006ff047299 */ /* 0x000fc40008011604 */
[----:B------:R-:W-:Y:S02]  /*4ab0*/  ULOP3.LUT UR6, UR9, 0xff, URZ, 0xc0, !UPT ;  /* 0x000000ff09067892 */ /* 0x000fe4000f8ec0ff */
[----:B------:R-:W-:Y:S01]  /*4ac0*/  UIADD3 UR4, UPT, UPT, UR5, UR4, URZ ;  /* 0x0000000405047290 */ /* 0x000fe2000fffe0ff */
[----:B------:R-:W2:Y:S03]  /*4ad0*/  LDCU UR5, c[0x0][0x628] ;  /* 0x0000c500ff0577ac */ /* 0x000ea60008000800 */
[----:B------:R-:W-:Y:S01]  /*4ae0*/  USHF.R.U32.HI UR9, URZ, UR6, UR4 ;  /* 0x00000006ff097299 */ /* 0x000fe20008011604 */
[----:B------:R-:W5:Y:S03]  /*4af0*/  LDCU.U8 UR11, c[0x0][0x62d] ;  /* 0x0000c5a0ff0b77ac */ /* 0x000f660008000000 */
[----:B------:R-:W-:-:S04]  /*4b00*/  UIADD3 UR4, UPT, UPT, -UR9, URZ, URZ ;  /* 0x000000ff09047290 */ /* 0x000fc8000fffe1ff */
[----:B---3--:R-:W-:-:S04]  /*4b10*/  UIMAD UR4, UR8, UR4, UR7 ;  /* 0x00000004080472a4 */ /* 0x008fc8000f8e0207 */
[----:B-1----:R-:W-:-:S04]  /*4b20*/  UIMAD UR6, UR10, UR12, UR4 ;  /* 0x0000000c0a0672a4 */ /* 0x002fc8000f8e0204 */
[----:B--2---:R-:W-:-:S07]  /*4b30*/  UIMAD.WIDE.U32 UR4, UR6, UR5, URZ ;  /* 0x00000005060472a5 */ /* 0x004fce000f8e00ff */
[----:B------:R-:W-:Y:S02]  /*4b40*/  UMOV UR4, UR5 ;  /* 0x0000000500047c82 */ /* 0x000fe40008000000 */
[----:B------:R-:W-:Y:S02]  /*4b50*/  UIADD3 UR12, UPT, UPT, UR6, -UR4, URZ ;  /* 0x80000004060c7290 */ /* 0x000fe4000fffe0ff */
[----:B------:R-:W1:Y:S02]  /*4b60*/  LDCU UR5, c[0x0][0x60c] ;  /* 0x0000c180ff0577ac */ /* 0x000e640008000800 */
[----:B----4-:R-:W-:-:S04]  /*4b70*/  USHF.R.U32.HI UR12, URZ, UR15, UR12 ;  /* 0x0000000fff0c7299 */ /* 0x010fc8000801160c */
[----:B------:R-:W-:-:S04]  /*4b80*/  UIADD3 UR12, UPT, UPT, UR4, UR12, URZ ;  /* 0x0000000c040c7290 */ /* 0x000fc8000fffe0ff */
[----:B-----5:R-:W-:-:S04]  /*4b90*/  USHF.R.U32.HI UR12, URZ, UR11, UR12 ;  /* 0x0000000bff0c7299 */ /* 0x020fc8000801160c */
[----:B------:R-:W-:Y:S02]  /*4ba0*/  UIADD3 UR11, UPT, UPT, -UR12, URZ, URZ ;  /* 0x000000ff0c0b7290 */ /* 0x000fe4000fffe1ff */
[----:B-1----:R-:W-:Y:S02]  /*4bb0*/  UISETP.GE.AND UP0, UPT, UR14, UR5, UPT ;  /* 0x000000050e00728c */ /* 0x002fe4000bf06270 */
[----:B------:R-:W-:-:S07]  /*4bc0*/  UIMAD UR11, UR11, UR13, UR6 ;  /* 0x0000000d0b0b72a4 */ /* 0x000fce000f8e0206 */
[----:B------:R-:W-:Y:S05]  /*4bd0*/  BRA.U UP0, `(.L_x_56) ;  /* 0x0000000100707547 */ /* 0x000fea000b800000 */
[----:B------:R-:W1:Y:S01]  /*4be0*/  S2UR UR4, SR_CgaCtaId ;  /* 0x00000000000479c3 */ /* 0x000e620000008800 */
[----:B------:R-:W-:Y:S01]  /*4bf0*/  UMOV UR5, 0x400 ;  /* 0x0000040000057882 */ /* 0x000fe20000000000 */
[----:B------:R-:W2:Y:S01]  /*4c00*/  LDCU UR8, c[0x0][0x614] ;  /* 0x0000c280ff0877ac */ /* 0x000ea20008000800 */
[----:B------:R-:W3:Y:S05]  /*4c10*/  LDCU.64 UR6, c[0x0][0x348] ;  /* 0x00006900ff0677ac */ /* 0x000eea0008000a00 */
[----:B------:R-:W4:Y:S01]  /*4c20*/  S2UR UR10, SR_CTAID.X ;  /* 0x00000000000a79c3 */ /* 0x000f220000002500 */
[----:B------:R-:W-:Y:S01]  /*4c30*/  UMOV UR13, 0x40 ;  /* 0x00000040000d7882 */ /* 0x000fe20000000000 */
[----:B-1----:R-:W-:-:S02]  /*4c40*/  ULEA UR4, UR4, UR5, 0x18 ;  /* 0x0000000504047291 */ /* 0x002fc4000f8ec0ff */
[----:B------:R-:W-:Y:S02]  /*4c50*/  ULOP3.LUT UR5, URZ, UR9, URZ, 0x33, !UPT ;  /* 0x00000009ff057292 */ /* 0x000fe4000f8e33ff */
[----:B---3--:R-:W-:Y:S02]  /*4c60*/  UIADD3 UR6, UP0, UPT, UR6, 0x200, URZ ;  /* 0x0000020006067890 */ /* 0x008fe4000ff1e0ff */
[----:B--2---:R-:W-:Y:S02]  /*4c70*/  UIADD3 UR5, UPT, UPT, UR5, UR8, URZ ;  /* 0x0000000805057290 */ /* 0x004fe4000fffe0ff */
[----:B----4-:R-:W-:Y:S01]  /*4c80*/  ULOP3.LUT UR10, UR10, 0x1, URZ, 0xc0, !UPT ;  /* 0x000000010a0a7892 */ /* 0x010fe2000f8ec0ff */
[----:B------:R-:W1:Y:S01]  /*4c90*/  SYNCS.PHASECHK.TRANS64.TRYWAIT P0, [UR4+0xc0], RZ ;  /* 0x0000c0ffff0075a7 */ /* 0x000e620008001104 */
[----:B------:R-:W-:Y:S02]  /*4ca0*/  UIADD3 UR8, UPT, UPT, UR4, 0x800, URZ ;  /* 0x0000080004087890 */ /* 0x000fe4000fffe0ff */
[----:B------:R-:W-:-:S02]  /*4cb0*/  ULEA UR10, UR5, UR10, 0x1 ;  /* 0x0000000a050a7291 */ /* 0x000fc4000f8e08ff */
[----:B------:R-:W-:Y:S02]  /*4cc0*/  UIADD3.X UR7, UPT, UPT, URZ, UR7, URZ, UP0, !UPT ;  /* 0x00000007ff077290 */ /* 0x000fe400087fe4ff */
[----:B------:R-:W-:Y:S02]  /*4cd0*/  UIADD3 UR5, UPT, UPT, UR4, 0x4800, URZ ;  /* 0x0000480004057890 */ /* 0x000fe4000fffe0ff */
[----:B------:R-:W-:Y:S01]  /*4ce0*/  USHF.L.U32 UR10, UR10, 0x7, URZ ;  /* 0x000000070a0a7899 */ /* 0x000fe200080006ff */
[----:B------:R-:W-:Y:S01]  /*4cf0*/  UMOV UR9, URZ ;  /* 0x000000ff00097c82 */ /* 0x000fe20008000000 */
[----:B-1----:R-:W-:Y:S10]  /*4d00*/  @!P0 BRA `(.L_x_57) ;  /* 0x0000009800f08947 */ /* 0x002ff40003800000 */
.L_x_126:
[----:B------:R2:W-:Y:S01]  /*4d10*/  UTMASTG.4D [UR8], [UR6], desc[URZ] ;  /* 0x0000ff08060073b5 */ /* 0x0005e20008019000 */
[----:B-1----:R-:W-:Y:S01]  /*4d20*/  HFMA2 R4, -RZ, RZ, 0, 5.9604644775390625e-08 ;  /* 0x00000001ff047431 */ /* 0x002fe200000001ff */
[----:B--2---:R-:W-:Y:S01]  /*4d30*/  UMOV UR8, UR5 ;  /* 0x0000000500087c82 */ /* 0x004fe20008000000 */
[----:B------:R-:W-:Y:S02]  /*4d40*/  UMOV UR9, UR13 ;  /* 0x0000000d00097c82 */ /* 0x000fe40008000000 */
[----:B------:R1:W-:Y:S01]  /*4d50*/  UTMASTG.4D [UR8], [UR6], desc[URZ] ;  /* 0x0000ff08060073b5 */ /* 0x0003e20008019000 */
[----:B------:R0:W-:Y:S01]  /*4d60*/  UTMACMDFLUSH ;  /* 0x00000000000079b7 */ /* 0x0001e20000000000 */
[----:B------:R-:W-:-:S04]  /*4d70*/  DEPBAR.LE SB0, 0x0 ;  /* 0x000080000000791a */ /* 0x000fc80000000000 */
[----:B------:R1:W-:Y:S01]  /*4d80*/  SYNCS.ARRIVE.TRANS64.ART0 RZ, [UR4+0xc8], R4 ;  /* 0x0000c804ffff79a7 */ /* 0x0003e20008500004 */
[----:B------:R-:W-:Y:S01]  /*4d90*/  NOP ;  /* 0x0000000000007918 */ /* 0x000fe20000000000 */
.L_x_56:
[----:B-1----:R-:W-:-:S13]  /*4da0*/  R2UR UR4, R0 ;  /* 0x00000000000472ca */ /* 0x002fda00000e0000 */
[----:B------:R-:W-:-:S09]  /*4db0*/  UISETP.GT.AND UP0, UPT, UR4, 0x3, UPT ;  /* 0x000000030400788c */ /* 0x000fd2000bf04270 */
[----:B------:R-:W-:Y:S05]  /*4dc0*/  BRA.U UP0, `(.L_x_58) ;  /* 0x0000007100b07547 */ /* 0x000fea000b800000 */
[----:B------:R-:W-:Y:S01]  /*4dd0*/  NOP ;  /* 0x0000000000007918 */ /* 0x000fe20000000000 */
.L_x_59:
[----:B------:R-:W-:-:S08]  /*4de0*/  NOP ;  /* 0x0000000000007918 */ /* 0x000fd00000000000 */
[----:B------:R-:W1:Y:S02]  /*4df0*/  USETMAXREG.TRY_ALLOC.CTAPOOL UP0, 0xc0 ;  /* 0x000000c0000079c8 */ /* 0x000e640008000600 */
[----:B-1----:R-:W-:Y:S05]  /*4e00*/  BRA.U !UP0, `(.L_x_59) ;  /* 0xfffffffd08f47547 */ /* 0x002fea000b83ffff */
[----:B---3--:R-:W1:Y:S01]  /*4e10*/  S2UR UR5, SR_CTAID.X ;  /* 0x00000000000579c3 */ /* 0x008e620000002500 */
[----:B------:R-:W1:Y:S01]  /*4e20*/  LDCU UR4, c[0x0][0x60c] ;  /* 0x0000c180ff0477ac */ /* 0x000e620008000800 */
[----:B------:R-:W-:Y:S01]  /*4e30*/  UMOV UR10, 0x1 ;  /* 0x00000001000a7882 */ /* 0x000fe20000000000 */
[----:B-1----:R-:W-:-:S05]  /*4e40*/  UISETP.GE.AND UP0, UPT, UR5, UR4, UPT ;  /* 0x000000040500728c */ /* 0x002fca000bf06270 */
[----:B------:R-:W-:Y:S06]  /*4e50*/  BAR.SYNC.DEFER_BLOCKING 0x2, 0x120 ;  /* 0x0084800000007b1d */ /* 0x000fec0000010000 */
[----:B------:R-:W-:Y:S05]  /*4e60*/  BRA.U UP0, `(.L_x_60) ;  /* 0x0000007100647547 */ /* 0x000fea000b800000 */
[----:B------:R-:W1:Y:S01]  /*4e70*/  S2UR UR4, SR_CgaCtaId ;  /* 0x00000000000479c3 */ /* 0x000e620000008800 */
[----:B------:R-:W-:Y:S01]  /*4e80*/  UMOV UR8, 0x400 ;  /* 0x0000040000087882 */ /* 0x000fe20000000000 */
[----:B--2-45:R-:W-:Y:S01]  /*4e90*/  HFMA2 R4, -RZ, RZ, -0.0 , 0 ;  /* 0x80000000ff047431 */ /* 0x034fe200000001ff */
[----:B------:R-:W2:Y:S01]  /*4ea0*/  LDCU.U8 UR10, c[0x0][0x644] ;  /* 0x0000c880ff0a77ac */ /* 0x000ea20008000000 */
[----:B------:R-:W3:Y:S04]  /*4eb0*/  LDCU.U8 UR6, c[0x0][0x645] ;  /* 0x0000c8a0ff0677ac */ /* 0x000ee80008000000 */
[----:B------:R-:W4:Y:S01]  /*4ec0*/  S2UR UR9, SR_CTAID.X ;  /* 0x00000000000979c3 */ /* 0x000f220000002500 */
[----:B------:R-:W5:Y:S01]  /*4ed0*/  LDCU UR7, c[0x0][0x654] ;  /* 0x0000ca80ff0777ac */ /* 0x000f620008000800 */
[----:B------:R-:W2:Y:S01]  /*4ee0*/  LDCU UR16, c[0x0][0x38c] ;  /* 0x00007180ff1077ac */ /* 0x000ea20008000800 */
[----:B------:R-:W2:Y:S01]  /*4ef0*/  LDCU UR15, c[0x0][0x380] ;  /* 0x00007000ff0f77ac */ /* 0x000ea20008000800 */
[----:B-1----:R-:W-:Y:S01]  /*4f00*/  ULEA UR8, UR4, UR8, 0x18 ;  /* 0x0000000804087291 */ /* 0x002fe2000f8ec0ff */
[----:B------:R-:W4:Y:S08]  /*4f10*/  LDCU UR4, c[0x0][0x640] ;  /* 0x0000c800ff0477ac */ /* 0x000f300008000800 */
[----:B------:R-:W1:Y:S01]  /*4f20*/  SYNCS.PHASECHK.TRANS64.TRYWAIT P0, [UR8+0xb8], R4 ;  /* 0x0000b804ff0075a7 */ /* 0x000e620008001108 */
[----:B----4-:R-:W-:-:S04]  /*4f30*/  UIMAD.WIDE.U32 UR4, UR9, UR4, URZ ;  /* 0x00000004090472a5 */ /* 0x010fc8000f8e00ff */
[----:B------:R-:W-:-:S04]  /*4f40*/  UIADD3 UR4, UPT, UPT, -UR5, UR9, URZ ;  /* 0x0000000905047290 */ /* 0x000fc8000fffe1ff */
[----:B--2---:R-:W-:-:S04]  /*4f50*/  USHF.R.U32.HI UR4, URZ, UR10, UR4 ;  /* 0x0000000aff047299 */ /* 0x004fc80008011604 */
[----:B------:R-:W-:Y:S01]  /*4f60*/  UIADD3 UR4, UPT, UPT, UR5, UR4, URZ ;  /* 0x0000000405047290 */ /* 0x000fe2000fffe0ff */
[----:B------:R-:W2:Y:S03]  /*4f70*/  LDCU UR5, c[0x0][0x634] ;  /* 0x0000c680ff0577ac */ /* 0x000ea60008000800 */
[----:B---3--:R-:W-:Y:S01]  /*4f80*/  USHF.R.U32.HI UR4, URZ, UR6, UR4 ;  /* 0x00000006ff047299 */ /* 0x008fe20008011604 */
[----:B------:R-:W3:Y:S03]  /*4f90*/  LDCU UR6, c[0x0][0x63c] ;  /* 0x0000c780ff0677ac */ /* 0x000ee60008000800 */
[----:B-----5:R-:W-:Y:S02]  /*4fa0*/  UISETP.GE.AND UP0, UPT, UR4, UR7, UPT ;  /* 0x000000070400728c */ /* 0x020fe4000bf06270 */
[----:B------:R-:W-:-:S09]  /*4fb0*/  UIADD3 UR4, UPT, UPT, -UR4, URZ, URZ ;  /* 0x000000ff04047290 */ /* 0x000fd2000fffe1ff */
[----:B--2---:R-:W2:Y:S01]  /*4fc0*/  @UP0 LDCU UR5, c[0x0][0x64c] ;  /* 0x0000c980ff0507ac */ /* 0x004ea20008000800 */
[----:B---3--:R-:W-:Y:S01]  /*4fd0*/  UIMAD UR6, UR4, UR6, UR9 ;  /* 0x00000006040672a4 */ /* 0x008fe2000f8e0209 */
[----:B-12---:R-:W-:Y:S11]  /*4fe0*/  @!P0 BRA `(.L_x_61) ;  /* 0x0000009800508947 */ /* 0x006ff60003800000 */
.L_x_128:
[----:B------:R-:W2:Y:S01]  /*4ff0*/  LDCU.U8 UR7, c[0x0][0x650] ;  /* 0x0000ca00ff0777ac */ /* 0x000ea20008000000 */
[----:B------:R-:W3:Y:S01]  /*5000*/  SYNCS.PHASECHK.TRANS64.TRYWAIT P0, [UR8+0x80], RZ ;  /* 0x000080ffff0075a7 */ /* 0x000ee20008001108 */
[C---:B------:R-:W-:Y:S01]  /*5010*/  IMAD.U32 R84, R3.reuse, 0x10000, RZ ;  /* 0x0001000003547824 */ /* 0x040fe200078e00ff */
[----:B-1----:R-:W-:Y:S01]  /*5020*/  LOP3.LUT R4, R3, 0x7f, RZ, 0xc0, !PT ;  /* 0x0000007f03047812 */ /* 0x002fe200078ec0ff */
[----:B------:R-:W2:Y:S01]  /*5030*/  LDCU.U8 UR4, c[0x0][0x638] ;  /* 0x0000c700ff0477ac */ /* 0x000ea20008000000 */
[----:B------:R-:W-:Y:S02]  /*5040*/  MOV R37, UR15 ;  /* 0x0000000f00257c02 */ /* 0x000fe40008000f00 */
[----:B------:R-:W-:Y:S01]  /*5050*/  LOP3.LUT R84, R84, 0x600000, RZ, 0xc0, !PT ;  /* 0x0060000054547812 */ /* 0x000fe200078ec0ff */
[----:B------:R-:W1:Y:S01]  /*5060*/  LDCU.U8 UR9, c[0x0][0x639] ;  /* 0x0000c720ff0977ac */ /* 0x000e620008000000 */
[----:B------:R-:W1:Y:S01]  /*5070*/  LDCU.U8 UR10, c[0x0][0x651] ;  /* 0x0000ca20ff0a77ac */ /* 0x000e620008000000 */
[----:B------:R-:W4:Y:S01]  /*5080*/  LDCU UR14, c[0x0][0x614] ;  /* 0x0000c280ff0e77ac */ /* 0x000f220008000800 */
[----:B------:R-:W5:Y:S01]  /*5090*/  S2UR UR17, SR_CTAID.X ;  /* 0x00000000001179c3 */ /* 0x000f620000002500 */
[----:B------:R-:W-:Y:S01]  /*50a0*/  UMOV UR18, 0x0 ;  /* 0x0000000000127882 */ /* 0x000fe20000000000 */
[----:B------:R-:W-:Y:S01]  /*50b0*/  UMOV UR19, 0x1 ;  /* 0x0000000100137882 */ /* 0x000fe20000000000 */
[----:B--2---:R-:W-:-:S02]  /*50c0*/  USEL UR7, UR4, UR7, !UP0 ;  /* 0x0000000704077287 */ /* 0x004fc4000c000000 */
[----:B------:R-:W-:Y:S02]  /*50d0*/  UIMAD.WIDE.U32 UR4, UR6, UR5, URZ ;  /* 0x00000005060472a5 */ /* 0x000fe4000f8e00ff */
[----:B------:R-:W-:Y:S02]  /*50e0*/  ULOP3.LUT UR7, UR7, 0xff, URZ, 0xc0, !UPT ;  /* 0x000000ff07077892 */ /* 0x000fe4000f8ec0ff */
[----:B------:R-:W-:Y:S02]  /*50f0*/  UIADD3 UR4, UPT, UPT, UR6, -UR5, URZ ;  /* 0x8000000506047290 */ /* 0x000fe4000fffe0ff */
[----:B-1----:R-:W-:Y:S02]  /*5100*/  USEL UR6, UR9, UR10, !UP0 ;  /* 0x0000000a09067287 */ /* 0x002fe4000c000000 */
[----:B------:R-:W-:Y:S02]  /*5110*/  USHF.R.U32.HI UR4, URZ, UR7, UR4 ;  /* 0x00000007ff047299 */ /* 0x000fe40008011604 */
[----:B------:R-:W-:-:S02]  /*5120*/  ULOP3.LUT UR6, UR6, 0xff, URZ, 0xc0, !UPT ;  /* 0x000000ff06067892 */ /* 0x000fc4000f8ec0ff */
[----:B------:R-:W-:Y:S02]  /*5130*/  UIADD3 UR4, UPT, UPT, UR5, UR4, URZ ;  /* 0x0000000405047290 */ /* 0x000fe4000fffe0ff */
[----:B------:R-:W-:Y:S02]  /*5140*/  UIADD3 UR7, UPT, UPT, UR16, -UR15, URZ ;  /* 0x8000000f10077290 */ /* 0x000fe4000fffe0ff */
[----:B------:R-:W-:Y:S02]  /*5150*/  USHF.R.U32.HI UR11, URZ, UR6, UR4 ;  /* 0x00000006ff0b7299 */ /* 0x000fe40008011604 */
[----:B------:R-:W-:Y:S02]  /*5160*/  UIADD3 UR9, UPT, UPT, UR16, -0x1, URZ ;  /* 0xffffffff10097890 */ /* 0x000fe4000fffe0ff */
[----:B----4-:R-:W-:Y:S02]  /*5170*/  UIADD3 UR4, UPT, UPT, -UR11, UR14, URZ ;  /* 0x0000000e0b047290 */ /* 0x010fe4000fffe1ff */
[----:B------:R-:W-:-:S02]  /*5180*/  UIADD3 UR5, UPT, UPT, -UR16, URZ, URZ ;  /* 0x000000ff10057290 */ /* 0x000fc4000fffe1ff */
[----:B------:R-:W-:Y:S02]  /*5190*/  ULEA UR10, UR4, UR7, 0x7 ;  /* 0x00000007040a7291 */ /* 0x000fe4000f8e38ff */
[----:B------:R-:W-:Y:S02]  /*51a0*/  USHF.R.S32.HI UR4, URZ, 0x1f, UR9 ;  /* 0x0000001fff047899 */ /* 0x000fe40008011409 */
[----:B------:R-:W-:Y:S02]  /*51b0*/  USHF.R.S32.HI UR5, URZ, 0x1f, UR5 ;  /* 0x0000001fff057899 */ /* 0x000fe40008011405 */
[----:B------:R-:W-:Y:S02]  /*51c0*/  UIADD3 UR6, UPT, UPT, -UR10, URZ, URZ ;  /* 0x000000ff0a067290 */ /* 0x000fe4000fffe1ff */
[----:B------:R-:W-:Y:S02]  /*51d0*/  ULEA.HI UR9, UR4, UR9, URZ, 0x7 ;  /* 0x0000000904097291 */ /* 0x000fe4000f8f38ff */
[----:B------:R-:W-:-:S02]  /*51e0*/  ULEA.HI UR7, UR5, -UR16, URZ, 0x7 ;  /* 0x8000001005077291 */ /* 0x000fc4000f8f38ff */
[----:B------:R-:W-:Y:S02]  /*51f0*/  USHF.R.S32.HI UR4, URZ, 0x1f, UR6 ;  /* 0x0000001fff047899 */ /* 0x000fe40008011406 */
[----:B------:R-:W-:Y:S02]  /*5200*/  UIADD3 UR5, UPT, UPT, UR10, -0x1, URZ ;  /* 0xffffffff0a057890 */ /* 0x000fe4000fffe0ff */
[----:B------:R-:W-:Y:S02]  /*5210*/  UISETP.GT.AND UP0, UPT, UR16, URZ, UPT ;  /* 0x000000ff1000728c */ /* 0x000fe4000bf04270 */
[----:B------:R-:W-:Y:S02]  /*5220*/  ULEA.HI UR4, UR4, -UR10, URZ, 0x7 ;  /* 0x8000000a04047291 */ /* 0x000fe4000f8f38ff */
[----:B------:R-:W-:Y:S02]  /*5230*/  USHF.R.S32.HI UR6, URZ, 0x1f, UR5 ;  /* 0x0000001fff067899 */ /* 0x000fe40008011405 */
[----:B------:R-:W-:-:S02]  /*5240*/  USHF.R.S32.HI UR4, URZ, 0x7, UR4 ;  /* 0x00000007ff047899 */ /* 0x000fc40008011404 */
[----:B------:R-:W-:Y:S02]  /*5250*/  USHF.R.S32.HI UR7, URZ, 0x7, UR7 ;  /* 0x00000007ff077899 */ /* 0x000fe40008011407 */
[----:B------:R-:W-:Y:S02]  /*5260*/  UISETP.GT.AND UP1, UPT, UR10, URZ, UPT ;  /* 0x000000ff0a00728c */ /* 0x000fe4000bf24270 */
[----:B------:R-:W-:Y:S02]  /*5270*/  ULEA.HI UR5, UR6, UR5, URZ, 0x7 ;  /* 0x0000000506057291 */ /* 0x000fe4000f8f38ff */
[----:B------:R-:W-:Y:S02]  /*5280*/  UIADD3 UR6, UPT, UPT, -UR4, URZ, URZ ;  /* 0x000000ff04067290 */ /* 0x000fe4000fffe1ff */
[----:B------:R-:W-:Y:S02]  /*5290*/  @UP0 UIMAD.WIDE UR12, UR9, 0x2000000, UR18 ;  /* 0x02000000090c08a5 */ /* 0x000fe4000f8e0212 */
[----:B------:R-:W-:-:S02]  /*52a0*/  ULEA.HI.SX32 UR5, UR5, 0x1, 0x19 ;  /* 0x0000000105057891 */ /* 0x000fc4000f8fcaff */
[----:B------:R-:W-:-:S05]  /*52b0*/  UIADD3 UR4, UPT, UPT, -UR7, URZ, URZ ;  /* 0x000000ff07047290 */ /* 0x000fca000fffe1ff */
[----:B------:R-:W-:Y:S01]  /*52c0*/  @!UP1 UMOV UR5, UR6 ;  /* 0x0000000600059c82 */ /* 0x000fe20008000000 */
[----:B------:R-:W-:Y:S01]  /*52d0*/  R2UR UR6, R84 ;  /* 0x00000000540672ca */ /* 0x000fe200000e0000 */
[----:B------:R-:W-:Y:S02]  /*52e0*/  @UP0 UMOV UR4, UR13 ;  /* 0x0000000d00040c82 */ /* 0x000fe40008000000 */
[----:B------:R-:W-:-:S04]  /*52f0*/  UISETP.LT.AND UP0, UPT, UR5, UR4, UPT ;  /* 0x000000040500728c */ /* 0x000fc8000bf01270 */
[----:B------:R-:W-:Y:S02]  /*5300*/  USEL UR12, UR5, UR4, UP0 ;  /* 0x00000004050c7287 */ /* 0x000fe40008000000 */
[----:B-----5:R-:W-:Y:S02]  /*5310*/  USHF.L.U32 UR5, UR17, 0x7, URZ ;  /* 0x0000000711057899 */ /* 0x020fe400080006ff */
[----:B------:R-:W-:Y:S02]  /*5320*/  UIADD3 UR18, UPT, UPT, UR12, -0x1, URZ ;  /* 0xffffffff0c127890 */ /* 0x000fe4000fffe0ff */
[----:B------:R-:W-:Y:S02]  /*5330*/  ULOP3.LUT UR4, URZ, UR11, URZ, 0x33, !UPT ;  /* 0x0000000bff047292 */ /* 0x000fe4000f8e33ff */
[----:B------:R-:W-:Y:S01]  /*5340*/  UISETP.LT.AND UP0, UPT, URZ, UR18, UPT ;  /* 0x00000012ff00728c */ /* 0x000fe2000bf01270 */
[----:B------:R-:W-:Y:S01]  /*5350*/  IMAD.U32 R5, RZ, RZ, UR5 ;  /* 0x00000005ff057e24 */ /* 0x000fe2000f8e00ff */
[----:B------:R-:W-:-:S02]  /*5360*/  UIADD3 UR4, UPT, UPT, UR4, UR14, URZ ;  /* 0x0000000e04047290 */ /* 0x000fc4000fffe0ff */
[----:B------:R-:W-:Y:S02]  /*5370*/  USEL UR5, URZ, UR18, !UP0 ;  /* 0x00000012ff057287 */ /* 0x000fe4000c000000 */
[----:B------:R-:W-:Y:S02]  /*5380*/  LOP3.LUT R5, R4, 0x80, R5, 0xf8, !PT ;  /* 0x0000008004057812 */ /* 0x000fe400078ef805 */
[----:B------:R-:W-:Y:S01]  /*5390*/  MOV R154, UR4 ;  /* 0x00000004009a7c02 */ /* 0x000fe20008000f00 */
[----:B------:R-:W-:-:S04]  /*53a0*/  UIMAD UR4, UR5, -0x80, UR16 ;  /* 0xffffff80050478a4 */ /* 0x000fc8000f8e0210 */
[----:B------:R-:W-:Y:S01]  /*53b0*/  IMAD R154, R154, 0x100, R5 ;  /* 0x000001009a9a7824 */ /* 0x000fe200078e0205 */
[----:B---3--:R-:W-:Y:S07]  /*53c0*/  @!P0 BRA `(.L_x_62) ;  /* 0x0000009400788947 */ /* 0x008fee0003800000 */
.L_x_130:
[----:B------:R-:W-:Y:S01]  /*53d0*/  IMAD.U32 R36, RZ, RZ, UR4 ;  /* 0x00000004ff247e24 */ /* 0x000fe2000f8e00ff */
[----:B------:R-:W-:Y:S01]  /*53e0*/  IADD3 R37, PT, PT, -R37, UR4, R154 ;  /* 0x0000000425257c10 */ /* 0x000fe2000fffe19a */
[----:B-1----:R-:W1:Y:S01]  /*53f0*/  LDTM.x32 R4, tmem[UR6] ;  /* 0x00000006000479ee */ /* 0x002e6200082c0000 */
[----:B------:R-:W-:Y:S01]  /*5400*/  IMAD.MOV.U32 R140, RZ, RZ, -0x1 ;  /* 0xffffffffff8c7424 */ /* 0x000fe200078e00ff */
[C---:B------:R-:W-:Y:S02]  /*5410*/  LOP3.LUT R85, R84.reuse, 0x20, RZ, 0xfc, !PT ;  /* 0x0000002054557812 */ /* 0x040fe400078efcff */
[----:B------:R-:W-:Y:S02]  /*5420*/  VIADDMNMX R36, R37, 0x1, R36, PT ;  /* 0x0000000125247846 */ /* 0x000fe40003800124 */
[----:B------:R-:W-:Y:S02]  /*5430*/  R2UR UR4, R85 ;  /* 0x00000000550472ca */ /* 0x000fe400000e0000 */
[C---:B------:R-:W-:Y:S01]  /*5440*/  LOP3.LUT R86, R84.reuse, 0x40, RZ, 0xfc, !PT ;  /* 0x0000004054567812 */ /* 0x040fe200078efcff */
[----:B------:R-:W-:Y:S01]  /*5450*/  IMAD.MOV R136, RZ, RZ, -R36 ;  /* 0x000000ffff887224 */ /* 0x000fe200078e0a24 */
[----:B------:R-:W-:-:S02]  /*5460*/  LOP3.LUT R87, R84, 0x60, RZ, 0xfc, !PT ;  /* 0x0000006054577812 */ /* 0x000fc400078efcff */
[----:B------:R-:W-:Y:S02]  /*5470*/  R2UR UR7, R0 ;  /* 0x00000000000772ca */ /* 0x000fe400000e0000 */
[C---:B------:R-:W-:Y:S02]  /*5480*/  VIADDMNMX R37, R136.reuse, 0x20, RZ, !PT ;  /* 0x0000002088257846 */ /* 0x040fe400078001ff */
[----:B------:R-:W-:Y:S02]  /*5490*/  VIADDMNMX R141, R136, 0x60, RZ, !PT ;  /* 0x00000060888d7846 */ /* 0x000fe400078001ff */
[----:B------:R-:W-:Y:S01]  /*54a0*/  SHF.R.U32.HI R36, RZ, R37, R140 ;  /* 0x00000025ff247219 */ /* 0x000fe2000001168c */
[----:B------:R-:W2:Y:S01]  /*54b0*/  LDTM.x32 R52, tmem[UR4] ;  /* 0x00000004003479ee */ /* 0x000ea200082c0000 */
[----:B------:R-:W-:Y:S02]  /*54c0*/  R2UR UR4, R86 ;  /* 0x00000000560472ca */ /* 0x000fe400000e0000 */
[----:B------:R-:W-:-:S02]  /*54d0*/  R2P PR, R36, 0x7e ;  /* 0x0000007e24007804 */ /* 0x000fc40000000000 */
[----:B------:R-:W-:Y:S01]  /*54e0*/  SHF.R.U32.HI R141, RZ, R141, R140 ;  /* 0x0000008dff8d7219 */ /* 0x000fe2000001168c */
[----:B------:R-:W-:Y:S01]  /*54f0*/  USHF.R.S32.HI UR5, URZ, 0x1f, UR7 ;  /* 0x0000001fff057899 */ /* 0x000fe20008011407 */
[----:B------:R-:W-:Y:S02]  /*5500*/  VIADDMNMX R143, R136, 0x80, RZ, !PT ;  /* 0x00000080888f7846 */ /* 0x000fe400078001ff */
[----:B-1----:R-:W-:Y:S01]  /*5510*/  SEL R99, R5, 0xff800000, P1 ;  /* 0xff80000005637807 */ /* 0x002fe20000800000 */
[----:B------:R-:W-:Y:S01]  /*5520*/  ULEA.HI UR5, UR5, UR7, URZ, 0x2 ;  /* 0x0000000705057291 */ /* 0x000fe2000f8f10ff */
[----:B------:R-:W-:Y:S02]  /*5530*/  SEL R88, R6, 0xff800000, P2 ;  /* 0xff80000006587807 */ /* 0x000fe40001000000 */
[----:B------:R-:W-:Y:S01]  /*5540*/  SEL R89, R7, 0xff800000, P3 ;  /* 0xff80000007597807 */ /* 0x000fe20001800000 */
[----:B------:R-:W-:Y:S01]  /*5550*/  ULOP3.LUT UR5, UR5, 0xfffffffc, URZ, 0xc0, !UPT ;  /* 0xfffffffc05057892 */ /* 0x000fe2000f8ec0ff */
[----:B------:R-:W-:-:S02]  /*5560*/  SEL R90, R8, 0xff800000, P4 ;  /* 0xff800000085a7807 */ /* 0x000fc40002000000 */
[----:B------:R-:W-:Y:S01]  /*5570*/  SEL R91, R9, 0xff800000, P5 ;  /* 0xff800000095b7807 */ /* 0x000fe20002800000 */
[----:B------:R-:W-:Y:S01]  /*5580*/  UIADD3 UR14, UPT, UPT, UR7, 0x3, -UR5 ;  /* 0x00000003070e7890 */ /* 0x000fe2000fffe805 */
[----:B------:R-:W-:Y:S02]  /*5590*/  SEL R102, R10, 0xff800000, P6 ;  /* 0xff8000000a667807 */ /* 0x000fe40003000000 */
[C---:B------:R-:W-:Y:S02]  /*55a0*/  R2P PR, R36.reuse.B1, 0x7f ;  /* 0x0000007f24007804 */ /* 0x040fe40000001000 */
[----:B------:R-:W-:Y:S02]  /*55b0*/  LOP3.LUT R5, R36, 0x1, RZ, 0xc0, !PT ;  /* 0x0000000124057812 */ /* 0x000fe400078ec0ff */
[----:B------:R-:W-:Y:S02]  /*55c0*/  R2UR UR5, R86 ;  /* 0x00000000560572ca */ /* 0x000fe400000e0000 */
[----:B------:R-:W-:-:S02]  /*55d0*/  SEL R92, R12, 0xff800000, P0 ;  /* 0xff8000000c5c7807 */ /* 0x000fc40000000000 */
[----:B------:R-:W-:Y:S02]  /*55e0*/  SEL R93, R13, 0xff800000, P1 ;  /* 0xff8000000d5d7807 */ /* 0x000fe40000800000 */
[----:B------:R-:W-:Y:S02]  /*55f0*/  SEL R94, R14, 0xff800000, P2 ;  /* 0xff8000000e5e7807 */ /* 0x000fe40001000000 */
[----:B------:R-:W-:Y:S02]  /*5600*/  SEL R95, R15, 0xff800000, P3 ;  /* 0xff8000000f5f7807 */ /* 0x000fe40001800000 */
[----:B------:R-:W-:Y:S02]  /*5610*/  SEL R96, R16, 0xff800000, P4 ;  /* 0xff80000010607807 */ /* 0x000fe40002000000 */
[----:B------:R-:W-:Y:S02]  /*5620*/  SEL R97, R17, 0xff800000, P5 ;  /* 0xff80000011617807 */ /* 0x000fe40002800000 */
[----:B------:R-:W-:-:S02]  /*5630*/  SEL R108, R18, 0xff800000, P6 ;  /* 0xff800000126c7807 */ /* 0x000fc40003000000 */
[----:B------:R-:W-:Y:S02]  /*5640*/  R2P PR, R36.B2, 0x7f ;  /* 0x0000007f24007804 */ /* 0x000fe40000002000 */
[----:B------:R-:W-:-:S03]  /*5650*/  R2UR UR6, R2 ;  /* 0x00000000020672ca */ /* 0x000fc600000e0000 */
[----:B------:R-:W-:Y:S02]  /*5660*/  SEL R100, R20, 0xff800000, P0 ;  /* 0xff80000014647807 */ /* 0x000fe40000000000 */
[----:B------:R-:W-:Y:S02]  /*5670*/  SEL R101, R21, 0xff800000, P1 ;  /* 0xff80000015657807 */ /* 0x000fe40000800000 */
[----:B------:R-:W-:Y:S02]  /*5680*/  SEL R104, R22, 0xff800000, P2 ;  /* 0xff80000016687807 */ /* 0x000fe40001000000 */
[----:B------:R-:W-:Y:S02]  /*5690*/  SEL R105, R23, 0xff800000, P3 ;  /* 0xff80000017697807 */ /* 0x000fe40001800000 */
[----:B------:R-:W-:Y:S02]  /*56a0*/  SEL R106, R24, 0xff800000, P4 ;  /* 0xff800000186a7807 */ /* 0x000fe40002000000 */
[----:B------:R-:W-:-:S02]  /*56b0*/  SEL R107, R25, 0xff800000, P5 ;  /* 0xff800000196b7807 */ /* 0x000fc40002800000 */
[----:B------:R-:W-:Y:S02]  /*56c0*/  SEL R112, R26, 0xff800000, P6 ;  /* 0xff8000001a707807 */ /* 0x000fe40003000000 */
[----:B------:R-:W-:-:S05]  /*56d0*/  R2P PR, R36.B3, 0x7f ;  /* 0x0000007f24007804 */ /* 0x000fca0000003000 */
[----:B------:R-:W-:Y:S02]  /*56e0*/  SEL R110, R28, 0xff800000, P0 ;  /* 0xff8000001c6e7807 */ /* 0x000fe40000000000 */
[----:B------:R-:W-:Y:S02]  /*56f0*/  ISETP.NE.U32.AND P0, PT, R5, 0x1, PT ;  /* 0x000000010500780c */ /* 0x000fe40003f05070 */
[----:B------:R-:W-:Y:S02]  /*5700*/  SEL R111, R29, 0xff800000, P1 ;  /* 0xff8000001d6f7807 */ /* 0x000fe40000800000 */
[----:B------:R-:W-:Y:S02]  /*5710*/  LOP3.LUT P1, RZ, R36, 0x80, RZ, 0xc0, !PT ;  /* 0x0000008024ff7812 */ /* 0x000fe4000782c0ff */
[----:B------:R-:W-:Y:S02]  /*5720*/  SEL R98, R4, 0xff800000, !P0 ;  /* 0xff80000004627807 */ /* 0x000fe40004000000 */
[----:B------:R-:W-:-:S02]  /*5730*/  LOP3.LUT P0, RZ, R36, 0x8000, RZ, 0xc0, !PT ;  /* 0x0000800024ff7812 */ /* 0x000fc4000780c0ff */
[----:B------:R-:W-:Y:S02]  /*5740*/  VIADDMNMX R5, R136, 0x40, RZ, !PT ;  /* 0x0000004088057846 */ /* 0x000fe400078001ff */
[----:B------:R-:W-:Y:S02]  /*5750*/  SEL R103, R11, 0xff800000, P1 ;  /* 0xff8000000b677807 */ /* 0x000fe40000800000 */
[C---:B------:R-:W-:Y:S02]  /*5760*/  LOP3.LUT P1, RZ, R36.reuse, 0x800000, RZ, 0xc0, !PT ;  /* 0x0080000024ff7812 */ /* 0x040fe4000782c0ff */
[----:B------:R-:W-:Y:S02]  /*5770*/  SEL R109, R19, 0xff800000, P0 ;  /* 0xff800000136d7807 */ /* 0x000fe40000000000 */
[----:B------:R-:W-:Y:S02]  /*5780*/  ISETP.GT.AND P0, PT, R36, -0x1, PT ;  /* 0xffffffff2400780c */ /* 0x000fe40003f04270 */
[----:B------:R-:W-:-:S02]  /*5790*/  SHF.R.U32.HI R4, RZ, R5, R140 ;  /* 0x00000005ff047219 */ /* 0x000fc4000001168c */
[----:B------:R-:W-:Y:S02]  /*57a0*/  SEL R113, R27, 0xff800000, P1 ;  /* 0xff8000001b717807 */ /* 0x000fe40000800000 */
[----:B------:R-:W-:Y:S02]  /*57b0*/  SEL R114, R30, 0xff800000, P2 ;  /* 0xff8000001e727807 */ /* 0x000fe40001000000 */
[----:B------:R-:W-:Y:S02]  /*57c0*/  SEL R115, R31, 0xff800000, P3 ;  /* 0xff8000001f737807 */ /* 0x000fe40001800000 */
[----:B------:R-:W-:Y:S02]  /*57d0*/  SEL R116, R32, 0xff800000, P4 ;  /* 0xff80000020747807 */ /* 0x000fe40002000000 */
[----:B------:R-:W-:Y:S02]  /*57e0*/  SEL R117, R33, 0xff800000, P5 ;  /* 0xff80000021757807 */ /* 0x000fe40002800000 */
[----:B------:R-:W-:-:S02]  /*57f0*/  SEL R118, R34, 0xff800000, P6 ;  /* 0xff80000022767807 */ /* 0x000fc40003000000 */
[----:B------:R-:W-:Y:S02]  /*5800*/  R2P PR, R4, 0x7e ;  /* 0x0000007e04007804 */ /* 0x000fe40000000000 */
[----:B------:R-:W-:Y:S02]  /*5810*/  SEL R119, R35, 0xff800000, !P0 ;  /* 0xff80000023777807 */ /* 0x000fe40004000000 */
[----:B------:R-:W1:Y:S01]  /*5820*/  LDTM.x32 R20, tmem[UR4] ;  /* 0x00000004001479ee */ /* 0x000e6200082c0000 */
[----:B--2---:R-:W-:Y:S02]  /*5830*/  SEL R53, R53, 0xff800000, P1 ;  /* 0xff80000035357807 */ /* 0x004fe40000800000 */
[----:B------:R-:W-:Y:S02]  /*5840*/  SEL R54, R54, 0xff800000, P2 ;  /* 0xff80000036367807 */ /* 0x000fe40001000000 */
[----:B------:R-:W-:Y:S02]  /*5850*/  SEL R55, R55, 0xff800000, P3 ;  /* 0xff80000037377807 */ /* 0x000fe40001800000 */
[----:B------:R-:W-:-:S02]  /*5860*/  SEL R56, R56, 0xff800000, P4 ;  /* 0xff80000038387807 */ /* 0x000fc40002000000 */
[----:B------:R-:W-:Y:S02]  /*5870*/  SEL R57, R57, 0xff800000, P5 ;  /* 0xff80000039397807 */ /* 0x000fe40002800000 */
        /* <DEDUP_REMOVED lines=11> */
[----:B------:R-:W-:-:S05]  /*5930*/  R2P PR, R4.B2, 0x7f ;  /* 0x0000007f04007804 */ /* 0x000fca0000002000 */
        /* <DEDUP_REMOVED lines=14> */
[----:B------:R-:W-:Y:S02]  /*5a20*/  SEL R59, R59, 0xff800000, P1 ;  /* 0xff8000003b3b7807 */ /* 0x000fe40000800000 */
[C---:B------:R-:W-:Y:S02]  /*5a30*/  LOP3.LUT P1, RZ, R4.reuse, 0x800000, RZ, 0xc0, !PT ;  /* 0x0080000004ff7812 */ /* 0x040fe4000782c0ff */
[----:B------:R-:W-:Y:S02]  /*5a40*/  SEL R67, R67, 0xff800000, P0 ;  /* 0xff80000043437807 */ /* 0x000fe40000000000 */
[----:B------:R-:W-:Y:S02]  /*5a50*/  ISETP.GT.AND P0, PT, R4, -0x1, PT ;  /* 0xffffffff0400780c */ /* 0x000fe40003f04270 */
[----:B------:R-:W-:Y:S02]  /*5a60*/  SEL R75, R75, 0xff800000, P1 ;  /* 0xff8000004b4b7807 */ /* 0x000fe40000800000 */
[----:B------:R-:W-:-:S02]  /*5a70*/  SEL R78, R78, 0xff800000, P2 ;  /* 0xff8000004e4e7807 */ /* 0x000fc40001000000 */
[----:B------:R-:W-:Y:S02]  /*5a80*/  SEL R79, R79, 0xff800000, P3 ;  /* 0xff8000004f4f7807 */ /* 0x000fe40001800000 */
[----:B------:R-:W-:Y:S02]  /*5a90*/  SEL R80, R80, 0xff800000, P4 ;  /* 0xff80000050507807 */ /* 0x000fe40002000000 */
[----:B------:R-:W-:Y:S02]  /*5aa0*/  SEL R81, R81, 0xff800000, P5 ;  /* 0xff80000051517807 */ /* 0x000fe40002800000 */
[----:B------:R-:W-:Y:S02]  /*5ab0*/  SEL R82, R82, 0xff800000, P6 ;  /* 0xff80000052527807 */ /* 0x000fe40003000000 */
[----:B------:R-:W-:Y:S02]  /*5ac0*/  R2P PR, R141, 0x7e ;  /* 0x0000007e8d007804 */ /* 0x000fe40000000000 */
[----:B------:R-:W-:-:S02]  /*5ad0*/  SEL R83, R83, 0xff800000, !P0 ;  /* 0xff80000053537807 */ /* 0x000fc40004000000 */
[----:B------:R-:W-:Y:S02]  /*5ae0*/  LOP3.LUT R4, R141, 0x1, RZ, 0xc0, !PT ;  /* 0x000000018d047812 */ /* 0x000fe400078ec0ff */
[----:B-1----:R-:W-:Y:S02]  /*5af0*/  SEL R127, R21, 0xff800000, P1 ;  /* 0xff800000157f7807 */ /* 0x002fe40000800000 */
[----:B------:R-:W-:Y:S02]  /*5b00*/  SEL R120, R22, 0xff800000, P2 ;  /* 0xff80000016787807 */ /* 0x000fe40001000000 */
[----:B------:R-:W-:Y:S02]  /*5b10*/  SEL R121, R23, 0xff800000, P3 ;  /* 0xff80000017797807 */ /* 0x000fe40001800000 */
[----:B------:R-:W-:Y:S02]  /*5b20*/  SEL R122, R24, 0xff800000, P4 ;  /* 0xff800000187a7807 */ /* 0x000fe40002000000 */
[----:B------:R-:W-:-:S02]  /*5b30*/  SEL R123, R25, 0xff800000, P5 ;  /* 0xff800000197b7807 */ /* 0x000fc40002800000 */
[----:B------:R-:W-:Y:S02]  /*5b40*/  SEL R130, R26, 0xff800000, P6 ;  /* 0xff8000001a827807 */ /* 0x000fe40003000000 */
        /* <DEDUP_REMOVED lines=12> */
[----:B------:R-:W-:Y:S02]  /*5c10*/  SEL R126, R20, 0xff800000, !P0 ;  /* 0xff800000147e7807 */ /* 0x000fe40004000000 */
[----:B------:R-:W-:Y:S02]  /*5c20*/  LOP3.LUT P0, RZ, R141, 0x80, RZ, 0xc0, !PT ;  /* 0x000000808dff7812 */ /* 0x000fe4000780c0ff */
[----:B------:R-:W-:-:S02]  /*5c30*/  SEL R38, R38, 0xff800000, P2 ;  /* 0xff80000026267807 */ /* 0x000fc40001000000 */
[----:B------:R-:W-:Y:S02]  /*5c40*/  SEL R131, R27, 0xff800000, P0 ;  /* 0xff8000001b837807 */ /* 0x000fe40000000000 */
[----:B------:R-:W-:Y:S02]  /*5c50*/  LOP3.LUT P0, RZ, R141, 0x8000, RZ, 0xc0, !PT ;  /* 0x000080008dff7812 */ /* 0x000fe4000780c0ff */
[----:B------:R-:W-:Y:S02]  /*5c60*/  SEL R39, R39, 0xff800000, P3 ;  /* 0xff80000027277807 */ /* 0x000fe40001800000 */
[----:B------:R-:W-:Y:S02]  /*5c70*/  SEL R135, R35, 0xff800000, P0 ;  /* 0xff80000023877807 */ /* 0x000fe40000000000 */
[----:B------:R-:W1:Y:S01]  /*5c80*/  LDTM.x32 R4, tmem[UR4] ;  /* 0x00000004000479ee */ /* 0x000e6200082c0000 */
[----:B------:R-:W-:Y:S01]  /*5c90*/  LOP3.LUT P0, RZ, R141, 0x800000, RZ, 0xc0, !PT ;  /* 0x008000008dff7812 */ /* 0x000fe2000780c0ff */
[----:B------:R-:W2:Y:S01]  /*5ca0*/  LDCU UR4, c[0x0][0x600] ;  /* 0x0000c000ff0477ac */ /* 0x000ea20008000800 */
[----:B------:R-:W-:-:S02]  /*5cb0*/  SEL R138, R40, 0xff800000, P4 ;  /* 0xff800000288a7807 */ /* 0x000fc40002000000 */
[----:B------:R-:W-:Y:S02]  /*5cc0*/  SEL R137, R43, 0xff800000, P0 ;  /* 0xff8000002b897807 */ /* 0x000fe40000000000 */
[----:B------:R-:W-:Y:S02]  /*5cd0*/  SEL R139, R41, 0xff800000, P5 ;  /* 0xff800000298b7807 */ /* 0x000fe40002800000 */
[----:B------:R-:W-:Y:S02]  /*5ce0*/  SEL R136, R42, 0xff800000, P6 ;  /* 0xff8000002a887807 */ /* 0x000fe40003000000 */
[----:B------:R-:W-:Y:S02]  /*5cf0*/  R2P PR, R141.B3, 0x7f ;  /* 0x0000007f8d007804 */ /* 0x000fe40000003000 */
[----:B------:R-:W-:Y:S02]  /*5d00*/  SHF.R.U32.HI R40, RZ, R143, R140 ;  /* 0x0000008fff287219 */ /* 0x000fe4000001168c */
[----:B------:R-:W-:-:S02]  /*5d10*/  FMNMX R41, R98, R99, !PT ;  /* 0x0000006362297209 */ /* 0x000fc40007800000 */
[----:B------:R-:W-:Y:S02]  /*5d20*/  SEL R140, R44, 0xff800000, P0 ;  /* 0xff8000002c8c7807 */ /* 0x000fe40000000000 */
[----:B------:R-:W-:Y:S02]  /*5d30*/  ISETP.GT.AND P0, PT, R141, -0x1, PT ;  /* 0xffffffff8d00780c */ /* 0x000fe40003f04270 */
[----:B------:R-:W-:Y:S02]  /*5d40*/  SEL R141, R45, 0xff800000, P1 ;  /* 0xff8000002d8d7807 */ /* 0x000fe40000800000 */
[----:B------:R-:W-:Y:S02]  /*5d50*/  SEL R142, R46, 0xff800000, P2 ;  /* 0xff8000002e8e7807 */ /* 0x000fe40001000000 */
[----:B------:R-:W-:Y:S02]  /*5d60*/  SEL R143, R47, 0xff800000, P3 ;  /* 0xff8000002f8f7807 */ /* 0x000fe40001800000 */
[----:B------:R-:W-:-:S02]  /*5d70*/  SEL R144, R48, 0xff800000, P4 ;  /* 0xff80000030907807 */ /* 0x000fc40002000000 */
[----:B------:R-:W-:Y:S02]  /*5d80*/  SEL R145, R49, 0xff800000, P5 ;  /* 0xff80000031917807 */ /* 0x000fe40002800000 */
[----:B------:R-:W-:Y:S02]  /*5d90*/  SEL R146, R50, 0xff800000, P6 ;  /* 0xff80000032927807 */ /* 0x000fe40003000000 */
[----:B------:R-:W-:Y:S02]  /*5da0*/  R2P PR, R40, 0x7e ;  /* 0x0000007e28007804 */ /* 0x000fe40000000000 */
[----:B------:R-:W-:Y:S02]  /*5db0*/  SEL R147, R51, 0xff800000, !P0 ;  /* 0xff80000033937807 */ /* 0x000fe40004000000 */
[----:B------:R-:W-:Y:S02]  /*5dc0*/  FMNMX3 R41, R41, R92, R93, !PT ;  /* 0x0000005c29297276 */ /* 0x000fe4000780005d */
[----:B-1----:R-:W-:-:S02]  /*5dd0*/  SEL R151, R5, 0xff800000, P1 ;  /* 0xff80000005977807 */ /* 0x002fc40000800000 */
[----:B------:R-:W-:Y:S02]  /*5de0*/  SEL R148, R6, 0xff800000, P2 ;  /* 0xff80000006947807 */ /* 0x000fe40001000000 */
[----:B------:R-:W-:Y:S02]  /*5df0*/  SEL R149, R7, 0xff800000, P3 ;  /* 0xff80000007957807 */ /* 0x000fe40001800000 */
[----:B------:R-:W-:Y:S02]  /*5e00*/  SEL R8, R8, 0xff800000, P4 ;  /* 0xff80000008087807 */ /* 0x000fe40002000000 */
[----:B------:R-:W-:Y:S02]  /*5e10*/  SEL R9, R9, 0xff800000, P5 ;  /* 0xff80000009097807 */ /* 0x000fe40002800000 */
[----:B------:R-:W-:Y:S02]  /*5e20*/  SEL R10, R10, 0xff800000, P6 ;  /* 0xff8000000a0a7807 */ /* 0x000fe40003000000 */
[----:B------:R-:W-:-:S02]  /*5e30*/  R2P PR, R40.B1, 0x7f ;  /* 0x0000007f28007804 */ /* 0x000fc40000001000 */
[----:B------:R-:W-:Y:S02]  /*5e40*/  LOP3.LUT R5, R40, 0x1, RZ, 0xc0, !PT ;  /* 0x0000000128057812 */ /* 0x000fe400078ec0ff */
[----:B------:R-:W-:Y:S02]  /*5e50*/  FMNMX3 R41, R41, R100, R101, !PT ;  /* 0x0000006429297276 */ /* 0x000fe40007800065 */
[----:B------:R-:W-:Y:S02]  /*5e60*/  SEL R12, R12, 0xff800000, P0 ;  /* 0xff8000000c0c7807 */ /* 0x000fe40000000000 */
[----:B------:R-:W-:Y:S02]  /*5e70*/  SEL R13, R13, 0xff800000, P1 ;  /* 0xff8000000d0d7807 */ /* 0x000fe40000800000 */
[----:B------:R-:W-:Y:S02]  /*5e80*/  SEL R14, R14, 0xff800000, P2 ;  /* 0xff8000000e0e7807 */ /* 0x000fe40001000000 */
[----:B------:R-:W-:-:S02]  /*5e90*/  SEL R15, R15, 0xff800000, P3 ;  /* 0xff8000000f0f7807 */ /* 0x000fc40001800000 */
[----:B------:R-:W-:Y:S02]  /*5ea0*/  SEL R152, R16, 0xff800000, P4 ;  /* 0xff80000010987807 */ /* 0x000fe40002000000 */
[----:B------:R-:W-:Y:S02]  /*5eb0*/  SEL R153, R17, 0xff800000, P5 ;  /* 0xff80000011997807 */ /* 0x000fe40002800000 */
[----:B------:R-:W-:Y:S02]  /*5ec0*/  SEL R18, R18, 0xff800000, P6 ;  /* 0xff80000012127807 */ /* 0x000fe40003000000 */
[----:B------:R-:W-:Y:S02]  /*5ed0*/  R2P PR, R40.B2, 0x7f ;  /* 0x0000007f28007804 */ /* 0x000fe40000002000 */
[----:B------:R-:W-:-:S03]  /*5ee0*/  FMNMX3 R41, R41, R110, R111, !PT ;  /* 0x0000006e29297276 */ /* 0x000fc6000780006f */
[----:B------:R-:W-:Y:S02]  /*5ef0*/  SEL R20, R20, 0xff800000, P0 ;  /* 0xff80000014147807 */ /* 0x000fe40000000000 */
[----:B------:R-:W-:Y:S02]  /*5f00*/  ISETP.NE.U32.AND P0, PT, R5, 0x1, PT ;  /* 0x000000010500780c */ /* 0x000fe40003f05070 */
[----:B------:R-:W-:Y:S02]  /*5f10*/  SEL R21, R21, 0xff800000, P1 ;  /* 0xff80000015157807 */ /* 0x000fe40000800000 */
[----:B------:R-:W-:Y:S02]  /*5f20*/  SEL R150, R4, 0xff800000, !P0 ;  /* 0xff80000004967807 */ /* 0x000fe40004000000 */
[----:B------:R-:W-:Y:S02]  /*5f30*/  LOP3.LUT P0, RZ, R40, 0x80, RZ, 0xc0, !PT ;  /* 0x0000008028ff7812 */ /* 0x000fe4000780c0ff */
[----:B------:R-:W-:-:S02]  /*5f40*/  SEL R22, R22, 0xff800000, P2 ;  /* 0xff80000016167807 */ /* 0x000fc40001000000 */
[----:B------:R-:W-:Y:S02]  /*5f50*/  SEL R11, R11, 0xff800000, P0 ;  /* 0xff8000000b0b7807 */ /* 0x000fe40000000000 */
[C---:B------:R-:W-:Y:S02]  /*5f60*/  LOP3.LUT P0, RZ, R40.reuse, 0x8000, RZ, 0xc0, !PT ;  /* 0x0000800028ff7812 */ /* 0x040fe4000780c0ff */
[----:B------:R-:W-:Y:S02]  /*5f70*/  SEL R23, R23, 0xff800000, P3 ;  /* 0xff80000017177807 */ /* 0x000fe40001800000 */
[----:B------:R-:W-:Y:S02]  /*5f80*/  SEL R19, R19, 0xff800000, P0 ;  /* 0xff80000013137807 */ /* 0x000fe40000000000 */
[----:B------:R-:W-:Y:S02]  /*5f90*/  LOP3.LUT P0, RZ, R40, 0x800000, RZ, 0xc0, !PT ;  /* 0x0080000028ff7812 */ /* 0x000fe4000780c0ff */
[----:B------:R-:W-:-:S02]  /*5fa0*/  SEL R24, R24, 0xff800000, P4 ;  /* 0xff80000018187807 */ /* 0x000fc40002000000 */
[----:B------:R-:W-:Y:S02]  /*5fb0*/  SEL R27, R27, 0xff800000, P0 ;  /* 0xff8000001b1b7807 */ /* 0x000fe40000000000 */
[----:B------:R-:W-:Y:S02]  /*5fc0*/  SEL R25, R25, 0xff800000, P5 ;  /* 0xff80000019197807 */ /* 0x000fe40002800000 */
[----:B------:R-:W-:Y:S02]  /*5fd0*/  SEL R26, R26, 0xff800000, P6 ;  /* 0xff8000001a1a7807 */ /* 0x000fe40003000000 */
[----:B------:R-:W-:Y:S02]  /*5fe0*/  R2P PR, R40.B3, 0x7f ;  /* 0x0000007f28007804 */ /* 0x000fe40000003000 */
[----:B------:R-:W-:Y:S02]  /*5ff0*/  FMNMX R4, R88, R89, !PT ;  /* 0x0000005958047209 */ /* 0x000fe40007800000 */
[----:B------:R-:W-:-:S02]  /*6000*/  FMNMX3 R41, R41, R52, R53, !PT ;  /* 0x0000003429297276 */ /* 0x000fc40007800035 */
[----:B------:R-:W-:Y:S02]  /*6010*/  SEL R28, R28, 0xff800000, P0 ;  /* 0xff8000001c1c7807 */ /* 0x000fe40000000000 */
[----:B------:R-:W-:Y:S02]  /*6020*/  ISETP.GT.AND P0, PT, R40, -0x1, PT ;  /* 0xffffffff2800780c */ /* 0x000fe40003f04270 */
[----:B------:R-:W-:Y:S02]  /*6030*/  FMNMX3 R4, R4, R94, R95, !PT ;  /* 0x0000005e04047276 */ /* 0x000fe4000780005f */
[----:B------:R-:W-:Y:S02]  /*6040*/  SEL R5, R35, 0xff800000, !P0 ;  /* 0xff80000023057807 */ /* 0x000fe40004000000 */
[----:B------:R-:W-:Y:S02]  /*6050*/  FMNMX R40, R90, R91, !PT ;  /* 0x0000005b5a287209 */ /* 0x000fe40007800000 */
[----:B------:R-:W-:-:S02]  /*6060*/  FMNMX R35, R102, R103, !PT ;  /* 0x0000006766237209 */ /* 0x000fc40007800000 */
[----:B------:R-:W-:Y:S02]  /*6070*/  FMNMX3 R4, R4, R104, R105, !PT ;  /* 0x0000006804047276 */ /* 0x000fe40007800069 */
[----:B------:R-:W-:Y:S02]  /*6080*/  FMNMX3 R40, R40, R96, R97, !PT ;  /* 0x0000006028287276 */ /* 0x000fe40007800061 */
[----:B------:R-:W-:Y:S02]  /*6090*/  FMNMX3 R35, R35, R108, R109, !PT ;  /* 0x0000006c23237276 */ /* 0x000fe4000780006d */
[----:B------:R-:W-:Y:S02]  /*60a0*/  FMNMX3 R4, R4, R114, R115, !PT ;  /* 0x0000007204047276 */ /* 0x000fe40007800073 */
[----:B------:R-:W-:Y:S02]  /*60b0*/  FMNMX3 R40, R40, R106, R107, !PT ;  /* 0x0000006a28287276 */ /* 0x000fe4000780006b */
[----:B------:R-:W-:-:S02]  /*60c0*/  FMNMX3 R35, R35, R112, R113, !PT ;  /* 0x0000007023237276 */ /* 0x000fc40007800071 */
        /* <DEDUP_REMOVED lines=40> */
[----:B------:R-:W-:Y:S02]  /*6350*/  SEL R16, R30, 0xff800000, P2 ;  /* 0xff8000001e107807 */ /* 0x000fe40001000000 */
[----:B------:R-:W-:-:S02]  /*6360*/  SEL R17, R31, 0xff800000, P3 ;  /* 0xff8000001f117807 */ /* 0x000fc40001800000 */
[----:B------:R-:W-:Y:S02]  /*6370*/  FMNMX3 R40, R40, R152, R153, !PT ;  /* 0x0000009828287276 */ /* 0x000fe40007800099 */
[----:B------:R-:W-:Y:S02]  /*6380*/  FMNMX3 R35, R35, R18, R19, !PT ;  /* 0x0000001223237276 */ /* 0x000fe40007800013 */
[----:B------:R-:W-:Y:S02]  /*6390*/  FMNMX3 R41, R41, R20, R21, !PT ;  /* 0x0000001429297276 */ /* 0x000fe40007800015 */
[----:B------:R-:W-:Y:S02]  /*63a0*/  SEL R29, R29, 0xff800000, P1 ;  /* 0xff8000001d1d7807 */ /* 0x000fe40000800000 */
[----:B------:R-:W-:Y:S02]  /*63b0*/  FMNMX3 R30, R4, R16, R17, !PT ;  /* 0x00000010041e7276 */ /* 0x000fe40007800011 */
[----:B------:R-:W-:-:S02]  /*63c0*/  SEL R6, R32, 0xff800000, P4 ;  /* 0xff80000020067807 */ /* 0x000fc40002000000 */
[----:B------:R-:W-:Y:S02]  /*63d0*/  SEL R7, R33, 0xff800000, P5 ;  /* 0xff80000021077807 */ /* 0x000fe40002800000 */
[----:B------:R-:W-:Y:S02]  /*63e0*/  FMNMX3 R41, R41, R28, R29, !PT ;  /* 0x0000001c29297276 */ /* 0x000fe4000780001d */
[----:B------:R-:W-:Y:S02]  /*63f0*/  SEL R4, R34, 0xff800000, P6 ;  /* 0xff80000022047807 */ /* 0x000fe40003000000 */
[----:B------:R-:W-:Y:S02]  /*6400*/  FMNMX3 R40, R40, R24, R25, !PT ;  /* 0x0000001828287276 */ /* 0x000fe40007800019 */
[----:B------:R-:W-:Y:S02]  /*6410*/  FMNMX3 R35, R35, R26, R27, !PT ;  /* 0x0000001a23237276 */ /* 0x000fe4000780001b */
[----:B------:R-:W-:-:S02]  /*6420*/  FMNMX R30, R41, R30, !PT ;  /* 0x0000001e291e7209 */ /* 0x000fc40007800000 */
[----:B------:R-:W-:Y:S02]  /*6430*/  FMNMX3 R155, R40, R6, R7, !PT ;  /* 0x00000006289b7276 */ /* 0x000fe40007800007 */
[----:B------:R-:W-:-:S04]  /*6440*/  FMNMX3 R35, R35, R4, R5, !PT ;  /* 0x0000000423237276 */ /* 0x000fc80007800005 */
[----:B------:R-:W-:-:S04]  /*6450*/  FMNMX3 R155, R30, R155, R35, !PT ;  /* 0x0000009b1e9b7276 */ /* 0x000fc80007800023 */
[----:B------:R-:W-:-:S04]  /*6460*/  FSETP.NEU.AND P0, PT, R155, -INF , PT ;  /* 0xff8000009b00780b */ /* 0x000fc80003f0d000 */
[----:B------:R-:W-:Y:S02]  /*6470*/  FSEL R30, R155, RZ, P0 ;  /* 0x000000ff9b1e7208 */ /* 0x000fe40000000000 */
[----:B------:R-:W-:-:S03]  /*6480*/  ELECT P0, URZ, PT ;  /* 0x0000000000ff782f */ /* 0x000fc60003800000 */
[----:B--2---:R-:W-:-:S04]  /*6490*/  FFMA R166, -R30, UR4, RZ ;  /* 0x000000041ea67c23 */ /* 0x004fc800080001ff */
[--C-:B------:R-:W-:Y:S02]  /*64a0*/  FFMA2 R42, R88.F32x2.HI_LO, UR4.F32, R166.reuse.F32 ;  /* 0x00000004582a7c49 */ /* 0x100fe400092000a6 */
[--C-:B------:R-:W-:Y:S02]  /*64b0*/  FFMA2 R48, R92.F32x2.HI_LO, UR4.F32, R166.reuse.F32 ;  /* 0x000000045c307c49 */ /* 0x100fe400092000a6 */
[--C-:B------:R-:W-:Y:S02]  /*64c0*/  FFMA2 R50, R94.F32x2.HI_LO, UR4.F32, R166.reuse.F32 ;  /* 0x000000045e327c49 */ /* 0x100fe400092000a6 */
[--C-:B------:R-:W-:Y:S01]  /*64d0*/  FFMA2 R88, R96.F32x2.HI_LO, UR4.F32, R166.reuse.F32 ;  /* 0x0000000460587c49 */ /* 0x100fe200092000a6 */
[----:B------:R-:W-:Y:S01]  /*64e0*/  MUFU.EX2 R42, R42 ;  /* 0x0000002a002a7308 */ /* 0x000fe20000000800 */
[--C-:B------:R-:W-:Y:S02]  /*64f0*/  FFMA2 R40, R98.F32x2.HI_LO, UR4.F32, R166.reuse.F32 ;  /* 0x0000000462287c49 */ /* 0x100fe400092000a6 */
[----:B------:R-:W-:-:S02]  /*6500*/  FFMA2 R44, R90.F32x2.HI_LO, UR4.F32, R166.F32 ;  /* 0x000000045a2c7c49 */ /* 0x000fc400092000a6 */
[--C-:B------:R-:W-:Y:S02]  /*6510*/  FFMA2 R46, R102.F32x2.HI_LO, UR4.F32, R166.reuse.F32 ;  /* 0x00000004662e7c49 */ /* 0x100fe400092000a6 */
[--C-:B------:R-:W-:Y:S01]  /*6520*/  FFMA2 R92, R100.F32x2.HI_LO, UR4.F32, R166.reuse.F32 ;  /* 0x00000004645c7c49 */ /* 0x100fe200092000a6 */
[----:B------:R-:W-:Y:S01]  /*6530*/  MUFU.EX2 R40, R40 ;  /* 0x0000002800287308 */ /* 0x000fe20000000800 */
[--C-:B------:R-:W-:Y:S02]  /*6540*/  FFMA2 R94, R104.F32x2.HI_LO, UR4.F32, R166.reuse.F32 ;  /* 0x00000004685e7c49 */ /* 0x100fe400092000a6 */
[--C-:B------:R-:W-:Y:S02]  /*6550*/  FFMA2 R96, R106.F32x2.HI_LO, UR4.F32, R166.reuse.F32 ;  /* 0x000000046a607c49 */ /* 0x100fe400092000a6 */
[--C-:B------:R-:W-:Y:S02]  /*6560*/  FFMA2 R90, R108.F32x2.HI_LO, UR4.F32, R166.reuse.F32 ;  /* 0x000000046c5a7c49 */ /* 0x100fe400092000a6 */
[--C-:B------:R-:W-:Y:S01]  /*6570*/  FFMA2 R98, R112.F32x2.HI_LO, UR4.F32, R166.reuse.F32 ;  /* 0x0000000470627c49 */ /* 0x100fe200092000a6 */
[----:B------:R-:W1:Y:S01]  /*6580*/  MUFU.EX2 R41, R41 ;  /* 0x0000002900297308 */ /* 0x000e620000000800 */
[----:B------:R-:W-:-:S02]  /*6590*/  FFMA2 R100, R110.F32x2.HI_LO, UR4.F32, R166.F32 ;  /* 0x000000046e647c49 */ /* 0x000fc400092000a6 */
[--C-:B------:R-:W-:Y:S02]  /*65a0*/  FFMA2 R102, R114.F32x2.HI_LO, UR4.F32, R166.reuse.F32 ;  /* 0x0000000472667c49 */ /* 0x100fe400092000a6 */
[--C-:B------:R-:W-:Y:S02]  /*65b0*/  FFMA2 R104, R116.F32x2.HI_LO, UR4.F32, R166.reuse.F32 ;  /* 0x0000000474687c49 */ /* 0x100fe400092000a6 */
[--C-:B------:R-:W-:Y:S01]  /*65c0*/  FFMA2 R106, R118.F32x2.HI_LO, UR4.F32, R166.reuse.F32 ;  /* 0x00000004766a7c49 */ /* 0x100fe200092000a6 */
[----:B------:R-:W2:Y:S01]  /*65d0*/  MUFU.EX2 R43, R43 ;  /* 0x0000002b002b7308 */ /* 0x000ea20000000800 */
[--C-:B------:R-:W-:Y:S02]  /*65e0*/  FFMA2 R52, R52.F32x2.HI_LO, UR4.F32, R166.reuse.F32 ;  /* 0x0000000434347c49 */ /* 0x100fe400092000a6 */
[--C-:B------:R-:W-:Y:S02]  /*65f0*/  FFMA2 R54, R54.F32x2.HI_LO, UR4.F32, R166.reuse.F32 ;  /* 0x0000000436367c49 */ /* 0x100fe400092000a6 */
[----:B------:R-:W-:-:S02]  /*6600*/  FFMA2 R56, R56.F32x2.HI_LO, UR4.F32, R166.F32 ;  /* 0x0000000438387c49 */ /* 0x000fc400092000a6 */
[--C-:B------:R-:W-:Y:S01]  /*6610*/  FFMA2 R58, R58.F32x2.HI_LO, UR4.F32, R166.reuse.F32 ;  /* 0x000000043a3a7c49 */ /* 0x100fe200092000a6 */
[----:B------:R-:W-:Y:S01]  /*6620*/  MUFU.EX2 R44, R44 ;  /* 0x0000002c002c7308 */ /* 0x000fe20000000800 */
[--C-:B------:R-:W-:Y:S02]  /*6630*/  FFMA2 R60, R60.F32x2.HI_LO, UR4.F32, R166.reuse.F32 ;  /* 0x000000043c3c7c49 */ /* 0x100fe400092000a6 */
[--C-:B------:R-:W-:Y:S02]  /*6640*/  FFMA2 R62, R62.F32x2.HI_LO, UR4.F32, R166.reuse.F32 ;  /* 0x000000043e3e7c49 */ /* 0x100fe400092000a6 */
[--C-:B------:R-:W-:Y:S02]  /*6650*/  FFMA2 R64, R64.F32x2.HI_LO, UR4.F32, R166.reuse.F32 ;  /* 0x0000000440407c49 */ /* 0x100fe400092000a6 */
[--C-:B------:R-:W-:Y:S01]  /*6660*/  FFMA2 R66, R66.F32x2.HI_LO, UR4.F32, R166.reuse.F32 ;  /* 0x0000000442427c49 */ /* 0x100fe200092000a6 */
[----:B------:R-:W3:Y:S01]  /*6670*/  MUFU.EX2 R45, R45 ;  /* 0x0000002d002d7308 */ /* 0x000ee20000000800 */
[----:B------:R-:W-:-:S02]  /*6680*/  FFMA2 R68, R68.F32x2.HI_LO, UR4.F32, R166.F32 ;  /* 0x0000000444447c49 */ /* 0x000fc400092000a6 */
[--C-:B------:R-:W-:Y:S02]  /*6690*/  FFMA2 R70, R70.F32x2.HI_LO, UR4.F32, R166.reuse.F32 ;  /* 0x0000000446467c49 */ /* 0x100fe400092000a6 */
[--C-:B------:R-:W-:Y:S02]  /*66a0*/  FFMA2 R72, R72.F32x2.HI_LO, UR4.F32, R166.reuse.F32 ;  /* 0x0000000448487c49 */ /* 0x100fe400092000a6 */
[--C-:B------:R-:W-:Y:S01]  /*66b0*/  FFMA2 R74, R74.F32x2.HI_LO, UR4.F32, R166.reuse.F32 ;  /* 0x000000044a4a7c49 */ /* 0x100fe200092000a6 */
[----:B------:R-:W-:Y:S01]  /*66c0*/  MUFU.EX2 R46, R46 ;  /* 0x0000002e002e7308 */ /* 0x000fe20000000800 */
[--C-:B------:R-:W-:Y:S02]  /*66d0*/  FFMA2 R76, R76.F32x2.HI_LO, UR4.F32, R166.reuse.F32 ;  /* 0x000000044c4c7c49 */ /* 0x100fe400092000a6 */
[--C-:B------:R-:W-:Y:S02]  /*66e0*/  FFMA2 R78, R78.F32x2.HI_LO, UR4.F32, R166.reuse.F32 ;  /* 0x000000044e4e7c49 */ /* 0x100fe400092000a6 */
[----:B------:R-:W-:-:S02]  /*66f0*/  FFMA2 R80, R80.F32x2.HI_LO, UR4.F32, R166.F32 ;  /* 0x0000000450507c49 */ /* 0x000fc400092000a6 */
[--C-:B------:R-:W-:Y:S01]  /*6700*/  FFMA2 R82, R82.F32x2.HI_LO, UR4.F32, R166.reuse.F32 ;  /* 0x0000000452527c49 */ /* 0x100fe200092000a6 */
[----:B------:R-:W4:Y:S01]  /*6710*/  MUFU.EX2 R47, R47 ;  /* 0x0000002f002f7308 */ /* 0x000f220000000800 */
[--C-:B------:R-:W-:Y:S02]  /*6720*/  FFMA2 R114, R130.F32x2.HI_LO, UR4.F32, R166.reuse.F32 ;  /* 0x0000000482727c49 */ /* 0x100fe400092000a6 */
[--C-:B------:R-:W-:Y:S02]  /*6730*/  FFMA2 R112, R122.F32x2.HI_LO, UR4.F32, R166.reuse.F32 ;  /* 0x000000047a707c49 */ /* 0x100fe400092000a6 */
[--C-:B------:R-:W-:Y:S02]  /*6740*/  FFMA2 R118, R128.F32x2.HI_LO, UR4.F32, R166.reuse.F32 ;  /* 0x0000000480767c49 */ /* 0x100fe400092000a6 */
[--C-:B------:R-:W-:Y:S01]  /*6750*/  FFMA2 R130, R136.F32x2.HI_LO, UR4.F32, R166.reuse.F32 ;  /* 0x0000000488827c49 */ /* 0x100fe200092000a6 */
[----:B------:R-:W-:Y:S01]  /*6760*/  MUFU.EX2 R48, R48 ;  /* 0x0000003000307308 */ /* 0x000fe20000000800 */
[----:B------:R-:W-:-:S02]  /*6770*/  FFMA2 R122, R134.F32x2.HI_LO, UR4.F32, R166.F32 ;  /* 0x00000004867a7c49 */ /* 0x000fc400092000a6 */
[--C-:B------:R-:W-:Y:S02]  /*6780*/  FFMA2 R128, R138.F32x2.HI_LO, UR4.F32, R166.reuse.F32 ;  /* 0x000000048a807c49 */ /* 0x100fe400092000a6 */
[--C-:B------:R-:W-:Y:S02]  /*6790*/  FFMA2 R136, R142.F32x2.HI_LO, UR4.F32, R166.reuse.F32 ;  /* 0x000000048e887c49 */ /* 0x100fe400092000a6 */
[--C-:B------:R-:W-:Y:S01]  /*67a0*/  FFMA2 R134, R140.F32x2.HI_LO, UR4.F32, R166.reuse.F32 ;  /* 0x000000048c867c49 */ /* 0x100fe200092000a6 */
[----:B------:R-:W5:Y:S01]  /*67b0*/  MUFU.EX2 R49, R49 ;  /* 0x0000003100317308 */ /* 0x000f620000000800 */
[--C-:B------:R-:W-:Y:S02]  /*67c0*/  FFMA2 R138, R144.F32x2.HI_LO, UR4.F32, R166.reuse.F32 ;  /* 0x00000004908a7c49 */ /* 0x100fe400092000a6 */
[--C-:B------:R-:W-:Y:S02]  /*67d0*/  FFMA2 R142, R150.F32x2.HI_LO, UR4.F32, R166.reuse.F32 ;  /* 0x00000004968e7c49 */ /* 0x100fe400092000a6 */
[----:B------:R-:W-:-:S02]  /*67e0*/  FFMA2 R140, R146.F32x2.HI_LO, UR4.F32, R166.F32 ;  /* 0x00000004928c7c49 */ /* 0x000fc400092000a6 */
[--C-:B------:R-:W-:Y:S01]  /*67f0*/  FFMA2 R144, R148.F32x2.HI_LO, UR4.F32, R166.reuse.F32 ;  /* 0x0000000494907c49 */ /* 0x100fe200092000a6 */
[----:B------:R-:W-:Y:S01]  /*6800*/  MUFU.EX2 R50, R50 ;  /* 0x0000003200327308 */ /* 0x000fe20000000800 */
[--C-:B------:R-:W-:Y:S02]  /*6810*/  FFMA2 R150, R12.F32x2.HI_LO, UR4.F32, R166.reuse.F32 ;  /* 0x000000040c967c49 */ /* 0x100fe400092000a6 */
[----:B------:R-:W-:Y:S02]  /*6820*/  IMAD.U32 R12, RZ, RZ, UR14 ;  /* 0x0000000eff0c7e24 */ /* 0x000fe4000f8e00ff */
[--C-:B------:R-:W-:Y:S02]  /*6830*/  FFMA2 R108, R126.F32x2.HI_LO, UR4.F32, R166.reuse.F32 ;  /* 0x000000047e6c7c49 */ /* 0x100fe400092000a6 */
[--C-:B------:R-:W-:Y:S02]  /*6840*/  FFMA2 R116, R124.F32x2.HI_LO, UR4.F32, R166.reuse.F32 ;  /* 0x000000047c747c49 */ /* 0x100fe400092000a6 */
[--C-:B------:R-:W-:Y:S01]  /*6850*/  FFMA2 R146, R8.F32x2.HI_LO, UR4.F32, R166.reuse.F32 ;  /* 0x0000000408927c49 */ /* 0x100fe200092000a6 */
[----:B------:R-:W4:Y:S01]  /*6860*/  MUFU.EX2 R51, R51 ;  /* 0x0000003300337308 */ /* 0x000f220000000800 */
[----:B------:R-:W-:-:S02]  /*6870*/  FFMA2 R148, R10.F32x2.HI_LO, UR4.F32, R166.F32 ;  /* 0x000000040a947c49 */ /* 0x000fc400092000a6 */
[--C-:B------:R-:W-:Y:S02]  /*6880*/  FFMA2 R110, R120.F32x2.HI_LO, UR4.F32, R166.reuse.F32 ;  /* 0x00000004786e7c49 */ /* 0x100fe400092000a6 */
[--C-:B------:R-:W-:Y:S02]  /*6890*/  FFMA2 R124, R36.F32x2.HI_LO, UR4.F32, R166.reuse.F32 ;  /* 0x00000004247c7c49 */ /* 0x100fe400092000a6 */
[--C-:B------:R-:W-:Y:S01]  /*68a0*/  FFMA2 R126, R38.F32x2.HI_LO, UR4.F32, R166.reuse.F32 ;  /* 0x00000004267e7c49 */ /* 0x100fe200092000a6 */
[----:B------:R-:W-:Y:S01]  /*68b0*/  MUFU.EX2 R88, R88 ;  /* 0x0000005800587308 */ /* 0x000fe20000000800 */
[--C-:B------:R-:W-:Y:S01]  /*68c0*/  FFMA2 R164, R24.F32x2.HI_LO, UR4.F32, R166.reuse.F32 ;  /* 0x0000000418a47c49 */ /* 0x100fe200092000a6 */
[----:B-1----:R-:W-:Y:S01]  /*68d0*/  F2FP.BF16.F32.PACK_AB R24, R41, R40 ;  /* 0x000000282918723e */ /* 0x002fe200000010ff */
[--C-:B------:R-:W-:Y:S01]  /*68e0*/  FFMA2 R10, R26.F32x2.HI_LO, UR4.F32, R166.reuse.F32 ;  /* 0x000000041a0a7c49 */ /* 0x100fe200092000a6 */
[----:B--2---:R-:W-:Y:S01]  /*68f0*/  F2FP.BF16.F32.PACK_AB R25, R43, R42 ;  /* 0x0000002a2b19723e */ /* 0x004fe200000010ff */
[--C-:B------:R-:W-:Y:S01]  /*6900*/  FFMA2 R8, R28.F32x2.HI_LO, UR4.F32, R166.reuse.F32 ;  /* 0x000000041c087c49 */ /* 0x100fe200092000a6 */
[----:B---3--:R-:W-:Y:S01]  /*6910*/  F2FP.BF16.F32.PACK_AB R26, R45, R44 ;  /* 0x0000002c2d1a723e */ /* 0x008fe200000010ff */
[--C-:B------:R-:W-:Y:S01]  /*6920*/  FFMA2 R120, R132.F32x2.HI_LO, UR4.F32, R166.reuse.F32 ;  /* 0x0000000484787c49 */ /* 0x100fe200092000a6 */
[----:B------:R-:W1:Y:S01]  /*6930*/  MUFU.EX2 R89, R89 ;  /* 0x0000005900597308 */ /* 0x000e620000000800 */
[----:B----4-:R-:W-:Y:S01]  /*6940*/  F2FP.BF16.F32.PACK_AB R27, R47, R46 ;  /* 0x0000002e2f1b723e */ /* 0x010fe200000010ff */
[--C-:B------:R-:W-:Y:S01]  /*6950*/  FFMA2 R156, R14.F32x2.HI_LO, UR4.F32, R166.reuse.F32 ;  /* 0x000000040e9c7c49 */ /* 0x100fe200092000a6 */
[----:B-----5:R-:W-:Y:S01]  /*6960*/  F2FP.BF16.F32.PACK_AB R28, R49, R48 ;  /* 0x00000030311c723e */ /* 0x020fe200000010ff */
[--C-:B------:R-:W-:Y:S01]  /*6970*/  FFMA2 R158, R18.F32x2.HI_LO, UR4.F32, R166.reuse.F32 ;  /* 0x00000004129e7c49 */ /* 0x100fe200092000a6 */
[----:B------:R-:W-:Y:S01]  /*6980*/  F2FP.BF16.F32.PACK_AB R29, R51, R50 ;  /* 0x00000032331d723e */ /* 0x000fe200000010ff */
[--C-:B------:R-:W-:Y:S01]  /*6990*/  FFMA2 R160, R20.F32x2.HI_LO, UR4.F32, R166.reuse.F32 ;  /* 0x0000000414a07c49 */ /* 0x100fe200092000a6 */
[----:B------:R-:W-:Y:S01]  /*69a0*/  LOP3.LUT R133, R84, 0x50, RZ, 0xfc, !PT ;  /* 0x0000005054857812 */ /* 0x000fe200078efcff */
[----:B------:R-:W-:Y:S01]  /*69b0*/  MUFU.EX2 R90, R90 ;  /* 0x0000005a005a7308 */ /* 0x000fe20000000800 */
[----:B------:R-:W-:-:S02]  /*69c0*/  FFMA2 R162, R22.F32x2.HI_LO, UR4.F32, R166.F32 ;  /* 0x0000000416a27c49 */ /* 0x000fc400092000a6 */
[--C-:B------:R-:W-:Y:S02]  /*69d0*/  FFMA2 R14, R16.F32x2.HI_LO, UR4.F32, R166.reuse.F32 ;  /* 0x00000004100e7c49 */ /* 0x100fe400092000a6 */
[----:B------:R-:W-:Y:S02]  /*69e0*/  FFMA2 R152, R152.F32x2.HI_LO, UR4.F32, R166.F32 ;  /* 0x0000000498987c49 */ /* 0x000fe400092000a6 */
[----:B------:R-:W-:Y:S01]  /*69f0*/  FADD2 R40, R40.F32x2.HI_LO, R48.F32x2.HI_LO ;  /* 0x000000302828724b */ /* 0x000fe20000000000 */
[----:B------:R-:W2:Y:S01]  /*6a00*/  MUFU.EX2 R91, R91 ;  /* 0x0000005b005b7308 */ /* 0x000ea20000000800 */
[----:B-1----:R-:W-:Y:S01]  /*6a10*/  F2FP.BF16.F32.PACK_AB R30, R89, R88 ;  /* 0x00000058591e723e */ /* 0x002fe200000010ff */
[----:B------:R-:W-:Y:S02]  /*6a20*/  FADD2 R42, R42.F32x2.HI_LO, R50.F32x2.HI_LO ;  /* 0x000000322a2a724b */ /* 0x000fe40000000000 */
[----:B------:R-:W-:-:S04]  /*6a30*/  FADD2 R44, R44.F32x2.HI_LO, R88.F32x2.HI_LO ;  /* 0x000000582c2c724b */ /* 0x000fc80000000000 */
[----:B------:R-:W-:Y:S08]  /*6a40*/  MUFU.EX2 R92, R92 ;  /* 0x0000005c005c7308 */ /* 0x000ff00000000800 */
[----:B------:R-:W1:Y:S01]  /*6a50*/  MUFU.EX2 R93, R93 ;  /* 0x0000005d005d7308 */ /* 0x000e620000000800 */
[----:B--2---:R-:W-:Y:S01]  /*6a60*/  F2FP.BF16.F32.PACK_AB R31, R91, R90 ;  /* 0x0000005a5b1f723e */ /* 0x004fe200000010ff */
[----:B------:R-:W-:-:S06]  /*6a70*/  FADD2 R46, R46.F32x2.HI_LO, R90.F32x2.HI_LO ;  /* 0x0000005a2e2e724b */ /* 0x000fcc0000000000 */
[----:B------:R-:W-:Y:S08]  /*6a80*/  MUFU.EX2 R94, R94 ;  /* 0x0000005e005e7308 */ /* 0x000ff00000000800 */
[----:B------:R-:W2:Y:S01]  /*6a90*/  MUFU.EX2 R95, R95 ;  /* 0x0000005f005f7308 */ /* 0x000ea20000000800 */
[----:B-1----:R-:W-:Y:S01]  /*6aa0*/  F2FP.BF16.F32.PACK_AB R32, R93, R92 ;  /* 0x0000005c5d20723e */ /* 0x002fe200000010ff */
[----:B------:R-:W-:-:S06]  /*6ab0*/  FADD2 R40, R40.F32x2.HI_LO, R92.F32x2.HI_LO ;  /* 0x0000005c2828724b */ /* 0x000fcc0000000000 */
        /* <DEDUP_REMOVED lines=27> */
[----:B------:R2:W-:Y:S06]  /*6c70*/  BAR.ARV R12, 0x40 ;  /* 0x0001000c0000751d */ /* 0x0005ec0000002000 */
[----:B------:R-:W-:Y:S01]  /*6c80*/  MUFU.EX2 R54, R54 ;  /* 0x0000003600367308 */ /* 0x000fe20000000800 */
[----:B------:R-:W-:Y:S01]  /*6c90*/  FADD2 R46, R46.F32x2.HI_LO, R106.F32x2.HI_LO ;  /* 0x0000006a2e2e724b */ /* 0x000fe20000000000 */
[----:B------:R3:W-:Y:S01]  /*6ca0*/  STTM.x16 tmem[UR5], R24 ;  /* 0x00000018000079ed */ /* 0x0007e20008240005 */
[----:B------:R-:W-:-:S05]  /*6cb0*/  R2UR UR5, R133 ;  /* 0x00000000850572ca */ /* 0x000fca00000e0000 */
[----:B------:R-:W4:Y:S01]  /*6cc0*/  MUFU.EX2 R55, R55 ;  /* 0x0000003700377308 */ /* 0x000f220000000800 */
[----:B-1----:R-:W-:Y:S01]  /*6cd0*/  F2FP.BF16.F32.PACK_AB R16, R53, R52 ;  /* 0x000000343510723e */ /* 0x002fe200000010ff */
[----:B------:R-:W-:-:S06]  /*6ce0*/  FADD2 R40, R40.F32x2.HI_LO, R52.F32x2.HI_LO ;  /* 0x000000342828724b */ /* 0x000fcc0000000000 */
[----:B------:R-:W-:Y:S08]  /*6cf0*/  MUFU.EX2 R56, R56 ;  /* 0x0000003800387308 */ /* 0x000ff00000000800 */
[----:B------:R-:W1:Y:S01]  /*6d00*/  MUFU.EX2 R57, R57 ;  /* 0x0000003900397308 */ /* 0x000e620000000800 */
[----:B----4-:R-:W-:Y:S01]  /*6d10*/  F2FP.BF16.F32.PACK_AB R17, R55, R54 ;  /* 0x000000363711723e */ /* 0x010fe200000010ff */
[----:B------:R-:W-:-:S06]  /*6d20*/  FADD2 R42, R42.F32x2.HI_LO, R54.F32x2.HI_LO ;  /* 0x000000362a2a724b */ /* 0x000fcc0000000000 */
[----:B------:R-:W-:Y:S08]  /*6d30*/  MUFU.EX2 R58, R58 ;  /* 0x0000003a003a7308 */ /* 0x000ff00000000800 */
[----:B------:R-:W4:Y:S01]  /*6d40*/  MUFU.EX2 R59, R59 ;  /* 0x0000003b003b7308 */ /* 0x000f220000000800 */
[----:B-1----:R-:W-:Y:S01]  /*6d50*/  F2FP.BF16.F32.PACK_AB R18, R57, R56 ;  /* 0x000000383912723e */ /* 0x002fe200000010ff */
[----:B------:R-:W-:-:S06]  /*6d60*/  FADD2 R44, R44.F32x2.HI_LO, R56.F32x2.HI_LO ;  /* 0x000000382c2c724b */ /* 0x000fcc0000000000 */
[----:B------:R-:W-:Y:S01]  /*6d70*/  MUFU.EX2 R60, R60 ;  /* 0x0000003c003c7308 */ /* 0x000fe20000000800 */
[----:B---3--:R-:W-:-:S07]  /*6d80*/  FFMA2 R34, R6.F32x2.HI_LO, UR4.F32, R166.F32 ;  /* 0x0000000406227c49 */ /* 0x008fce00092000a6 */
[----:B------:R-:W1:Y:S01]  /*6d90*/  MUFU.EX2 R61, R61 ;  /* 0x0000003d003d7308 */ /* 0x000e620000000800 */
[----:B----4-:R-:W-:Y:S01]  /*6da0*/  F2FP.BF16.F32.PACK_AB R19, R59, R58 ;  /* 0x0000003a3b13723e */ /* 0x010fe200000010ff */
[----:B------:R-:W-:-:S06]  /*6db0*/  FADD2 R46, R46.F32x2.HI_LO, R58.F32x2.HI_LO ;  /* 0x0000003a2e2e724b */ /* 0x000fcc0000000000 */
[----:B------:R-:W-:Y:S08]  /*6dc0*/  MUFU.EX2 R62, R62 ;  /* 0x0000003e003e7308 */ /* 0x000ff00000000800 */
[----:B------:R-:W3:Y:S01]  /*6dd0*/  MUFU.EX2 R63, R63 ;  /* 0x0000003f003f7308 */ /* 0x000ee20000000800 */
[----:B-1----:R-:W-:Y:S01]  /*6de0*/  F2FP.BF16.F32.PACK_AB R20, R61, R60 ;  /* 0x0000003c3d14723e */ /* 0x002fe200000010ff */
[----:B------:R-:W-:-:S06]  /*6df0*/  FADD2 R40, R40.F32x2.HI_LO, R60.F32x2.HI_LO ;  /* 0x0000003c2828724b */ /* 0x000fcc0000000000 */
[----:B------:R-:W-:Y:S08]  /*6e00*/  MUFU.EX2 R64, R64 ;  /* 0x0000004000407308 */ /* 0x000ff00000000800 */
[----:B------:R-:W1:Y:S01]  /*6e10*/  MUFU.EX2 R65, R65 ;  /* 0x0000004100417308 */ /* 0x000e620000000800 */
[----:B---3--:R-:W-:Y:S01]  /*6e20*/  F2FP.BF16.F32.PACK_AB R21, R63, R62 ;  /* 0x0000003e3f15723e */ /* 0x008fe200000010ff */
        /* <DEDUP_REMOVED lines=40> */
[----:B------:R-:W-:-:S03]  /*70b0*/  FADD2 R46, R46.F32x2.HI_LO, R82.F32x2.HI_LO ;  /* 0x000000522e2e724b */ /* 0x000fc60000000000 */
[----:B------:R3:W-:Y:S01]  /*70c0*/  STTM.x16 tmem[UR5], R16 ;  /* 0x00000010000079ed */ /* 0x0007e20008240005 */
[----:B------:R-:W-:Y:S02]  /*70d0*/  R2UR UR5, R87 ;  /* 0x00000000570572ca */ /* 0x000fe400000e0000 */
[----:B------:R-:W-:Y:S08]  /*70e0*/  MUFU.EX2 R110, R110 ;  /* 0x0000006e006e7308 */ /* 0x000ff00000000800 */
[----:B------:R-:W4:Y:S01]  /*70f0*/  MUFU.EX2 R111, R111 ;  /* 0x0000006f006f7308 */ /* 0x000f220000000800 */
[----:B-1----:R-:W-:-:S07]  /*7100*/  FADD2 R40, R40.F32x2.HI_LO, R108.F32x2.HI_LO ;  /* 0x0000006c2828724b */ /* 0x002fce0000000000 */
[----:B------:R-:W-:Y:S08]  /*7110*/  MUFU.EX2 R112, R112 ;  /* 0x0000007000707308 */ /* 0x000ff00000000800 */
[----:B------:R-:W1:Y:S01]  /*7120*/  MUFU.EX2 R113, R113 ;  /* 0x0000007100717308 */ /* 0x000e620000000800 */
[----:B----4-:R-:W-:-:S07]  /*7130*/  FADD2 R42, R42.F32x2.HI_LO, R110.F32x2.HI_LO ;  /* 0x0000006e2a2a724b */ /* 0x010fce0000000000 */
[----:B------:R-:W-:Y:S08]  /*7140*/  MUFU.EX2 R114, R114 ;  /* 0x0000007200727308 */ /* 0x000ff00000000800 */
[----:B------:R-:W4:Y:S01]  /*7150*/  MUFU.EX2 R115, R115 ;  /* 0x0000007300737308 */ /* 0x000f220000000800 */
[----:B-1----:R-:W-:-:S07]  /*7160*/  FADD2 R44, R44.F32x2.HI_LO, R112.F32x2.HI_LO ;  /* 0x000000702c2c724b */ /* 0x002fce0000000000 */
[----:B------:R-:W-:Y:S01]  /*7170*/  MUFU.EX2 R116, R116 ;  /* 0x0000007400747308 */ /* 0x000fe20000000800 */
[----:B---3--:R-:W-:Y:S01]  /*7180*/  FFMA2 R24, R4.F32x2.HI_LO, UR4.F32, R166.F32 ;  /* 0x0000000404187c49 */ /* 0x008fe200092000a6 */
[----:B------:R-:W-:Y:S01]  /*7190*/  UIADD3 UR4, UPT, UPT, UR8, 0x88, URZ ;  /* 0x0000008808047890 */ /* 0x000fe2000fffe0ff */
[----:B------:R-:W-:Y:S01]  /*71a0*/  LOP3.LUT R166, R84, 0x70, RZ, 0xfc, !PT ;  /* 0x0000007054a67812 */ /* 0x000fe200078efcff */
[----:B------:R-:W-:Y:S02]  /*71b0*/  IMAD.MOV.U32 R26, RZ, RZ, 0x1 ;  /* 0x00000001ff1a7424 */ /* 0x000fe400078e00ff */
[----:B------:R-:W-:Y:S02]  /*71c0*/  UPRMT UR13, UR6, 0x654, UR4 ;  /* 0x00000654060d7896 */ /* 0x000fe40008000004 */
[----:B------:R-:W2:Y:S01]  /*71d0*/  MUFU.EX2 R117, R117 ;  /* 0x0000007500757308 */ /* 0x000ea20000000800 */
[----:B----4-:R-:W-:Y:S01]  /*71e0*/  FADD2 R46, R46.F32x2.HI_LO, R114.F32x2.HI_LO ;  /* 0x000000722e2e724b */ /* 0x010fe20000000000 */
[----:B------:R-:W-:-:S06]  /*71f0*/  R2UR UR4, R166 ;  /* 0x00000000a60472ca */ /* 0x000fcc00000e0000 */
        /* <DEDUP_REMOVED lines=10> */
[----:B--2---:R-:W-:-:S07]  /*72a0*/  FADD2 R44, R44.F32x2.HI_LO, R120.F32x2.HI_LO ;  /* 0x000000782c2c724b */ /* 0x004fce0000000000 */
[----:B------:R-:W-:Y:S08]  /*72b0*/  MUFU.EX2 R124, R124 ;  /* 0x0000007c007c7308 */ /* 0x000ff00000000800 */
[----:B------:R-:W2:Y:S01]  /*72c0*/  MUFU.EX2 R125, R125 ;  /* 0x0000007d007d7308 */ /* 0x000ea20000000800 */
[----:B-1----:R-:W-:-:S07]  /*72d0*/  FADD2 R46, R46.F32x2.HI_LO, R122.F32x2.HI_LO ;  /* 0x0000007a2e2e724b */ /* 0x002fce0000000000 */
        /* <DEDUP_REMOVED lines=66> */
[----:B------:R1:W-:Y:S08]  /*7700*/  MUFU.EX2 R168, R10 ;  /* 0x0000000a00a87308 */ /* 0x0003f00000000800 */
[----:B------:R3:W4:Y:S01]  /*7710*/  MUFU.EX2 R169, R11 ;  /* 0x0000000b00a97308 */ /* 0x0007220000000800 */
[----:B--2---:R-:W-:-:S07]  /*7720*/  FADD2 R44, R44.F32x2.HI_LO, R164.F32x2.HI_LO ;  /* 0x000000a42c2c724b */ /* 0x004fce0000000000 */
[----:B------:R2:W-:Y:S01]  /*7730*/  MUFU.EX2 R170, R8 ;  /* 0x0000000800aa7308 */ /* 0x0005e20000000800 */
[----:B-1----:R-:W-:-:S07]  /*7740*/  F2FP.BF16.F32.PACK_AB R10, R113, R112 ;  /* 0x00000070710a723e */ /* 0x002fce00000010ff */
[----:B------:R1:W5:Y:S01]  /*7750*/  MUFU.EX2 R171, R9 ;  /* 0x0000000900ab7308 */ /* 0x0003620000000800 */
[----:B---3--:R-:W-:Y:S01]  /*7760*/  F2FP.BF16.F32.PACK_AB R11, R115, R114 ;  /* 0x00000072730b723e */ /* 0x008fe200000010ff */
[----:B----4-:R-:W-:-:S06]  /*7770*/  FADD2 R46, R46.F32x2.HI_LO, R168.F32x2.HI_LO ;  /* 0x000000a82e2e724b */ /* 0x010fcc0000000000 */
[----:B------:R3:W-:Y:S01]  /*7780*/  MUFU.EX2 R32, R14 ;  /* 0x0000000e00207308 */ /* 0x0007e20000000800 */
[----:B--2---:R-:W-:-:S07]  /*7790*/  F2FP.BF16.F32.PACK_AB R8, R109, R108 ;  /* 0x0000006c6d08723e */ /* 0x004fce00000010ff */
[----:B------:R2:W4:Y:S01]  /*77a0*/  MUFU.EX2 R33, R15 ;  /* 0x0000000f00217308 */ /* 0x0005220000000800 */
[----:B-1----:R-:W-:Y:S01]  /*77b0*/  F2FP.BF16.F32.PACK_AB R9, R111, R110 ;  /* 0x0000006e6f09723e */ /* 0x002fe200000010ff */
[----:B-----5:R-:W-:-:S06]  /*77c0*/  FADD2 R40, R40.F32x2.HI_LO, R170.F32x2.HI_LO ;  /* 0x000000aa2828724b */ /* 0x020fcc0000000000 */
[----:B------:R-:W-:Y:S01]  /*77d0*/  MUFU.EX2 R34, R34 ;  /* 0x0000002200227308 */ /* 0x000fe20000000800 */
[----:B---3--:R-:W-:-:S07]  /*77e0*/  F2FP.BF16.F32.PACK_AB R14, R121, R120 ;  /* 0x00000078790e723e */ /* 0x008fce00000010ff */
[----:B------:R-:W1:Y:S01]  /*77f0*/  MUFU.EX2 R35, R35 ;  /* 0x0000002300237308 */ /* 0x000e620000000800 */
[----:B--2---:R-:W-:Y:S01]  /*7800*/  F2FP.BF16.F32.PACK_AB R15, R123, R122 ;  /* 0x0000007a7b0f723e */ /* 0x004fe200000010ff */
[----:B----4-:R-:W-:-:S03]  /*7810*/  FADD2 R42, R42.F32x2.HI_LO, R32.F32x2.HI_LO ;  /* 0x000000202a2a724b */ /* 0x010fc60000000000 */
[----:B------:R2:W-:Y:S01]  /*7820*/  STTM.x16 tmem[UR5], R8 ;  /* 0x00000008000079ed */ /* 0x0005e20008240005 */
[----:B------:R-:W3:Y:S02]  /*7830*/  FENCE.VIEW.ASYNC.T ;  /* 0x00000000000073c6 */ /* 0x000ee40000000200 */
[----:B---3--:R3:W-:Y:S01]  /*7840*/  SYNCS.ARRIVE.TRANS64.RED.ART0 RZ, [UR13], R26 ;  /* 0x0000001affff79a7 */ /* 0x0087e2000850040d */
[----:B------:R-:W-:Y:S01]  /*7850*/  MUFU.EX2 R24, R24 ;  /* 0x0000001800187308 */ /* 0x000fe20000000800 */
[----:B------:R-:W-:-:S07]  /*7860*/  FADD2 R40, R40.F32x2.HI_LO, R42.F32x2.HI_LO ;  /* 0x0000002a2828724b */ /* 0x000fce0000000000 */
[----:B------:R-:W4:Y:S01]  /*7870*/  MUFU.EX2 R25, R25 ;  /* 0x0000001900197308 */ /* 0x000f220000000800 */
[----:B-1----:R-:W-:Y:S02]  /*7880*/  FADD2 R44, R44.F32x2.HI_LO, R34.F32x2.HI_LO ;  /* 0x000000222c2c724b */ /* 0x002fe40000000000 */
[----:B----4-:R-:W-:-:S04]  /*7890*/  FADD2 R46, R46.F32x2.HI_LO, R24.F32x2.HI_LO ;  /* 0x000000182e2e724b */ /* 0x010fc80000000000 */
[----:B------:R-:W-:-:S04]  /*78a0*/  FADD2 R44, R44.F32x2.HI_LO, R46.F32x2.HI_LO ;  /* 0x0000002e2c2c724b */ /* 0x000fc80000000000 */
[----:B------:R-:W-:Y:S01]  /*78b0*/  FADD2 R40, R40.F32x2.HI_LO, R44.F32x2.HI_LO ;  /* 0x0000002c2828724b */ /* 0x000fe20000000000 */
[----:B--2---:R-:W-:Y:S02]  /*78c0*/  F2FP.BF16.F32.PACK_AB R8, R151, R150 ;  /* 0x000000969708723e */ /* 0x004fe400000010ff */
[----:B------:R-:W-:Y:S02]  /*78d0*/  F2FP.BF16.F32.PACK_AB R9, R157, R156 ;  /* 0x0000009c9d09723e */ /* 0x000fe400000010ff */
[----:B------:R-:W-:Y:S02]  /*78e0*/  F2FP.BF16.F32.PACK_AB R10, R153, R152 ;  /* 0x00000098990a723e */ /* 0x000fe400000010ff */
[----:B------:R-:W-:Y:S02]  /*78f0*/  F2FP.BF16.F32.PACK_AB R11, R159, R158 ;  /* 0x0000009e9f0b723e */ /* 0x000fe400000010ff */
[----:B------:R-:W-:Y:S02]  /*7900*/  F2FP.BF16.F32.PACK_AB R12, R161, R160 ;  /* 0x000000a0a10c723e */ /* 0x000fe400000010ff */
[----:B------:R-:W-:-:S02]  /*7910*/  F2FP.BF16.F32.PACK_AB R13, R163, R162 ;  /* 0x000000a2a30d723e */ /* 0x000fc400000010ff */
[----:B------:R-:W-:Y:S02]  /*7920*/  F2FP.BF16.F32.PACK_AB R14, R165, R164 ;  /* 0x000000a4a50e723e */ /* 0x000fe400000010ff */
[----:B------:R-:W-:Y:S02]  /*7930*/  F2FP.BF16.F32.PACK_AB R15, R169, R168 ;  /* 0x000000a8a90f723e */ /* 0x000fe400000010ff */
[----:B------:R-:W-:Y:S02]  /*7940*/  F2FP.BF16.F32.PACK_AB R16, R171, R170 ;  /* 0x000000aaab10723e */ /* 0x000fe400000010ff */
[----:B------:R-:W-:Y:S02]  /*7950*/  F2FP.BF16.F32.PACK_AB R17, R33, R32 ;  /* 0x000000202111723e */ /* 0x000fe400000010ff */
[----:B------:R-:W-:Y:S02]  /*7960*/  F2FP.BF16.F32.PACK_AB R18, R35, R34 ;  /* 0x000000222312723e */ /* 0x000fe400000010ff */
[----:B------:R-:W-:-:S04]  /*7970*/  F2FP.BF16.F32.PACK_AB R19, R25, R24 ;  /* 0x000000181913723e */ /* 0x000fc800000010ff */
[----:B------:R3:W-:Y:S01]  /*7980*/  STTM.x16 tmem[UR4], R4 ;  /* 0x00000004000079ed */ /* 0x0007e20008240004 */
[----:B------:R-:W-:Y:S01]  /*7990*/  UIADD3 UR4, UPT, UPT, UR8, 0x90, URZ ;  /* 0x0000009008047890 */ /* 0x000fe2000fffe0ff */
[----:B------:R-:W1:Y:S03]  /*79a0*/  FENCE.VIEW.ASYNC.T ;  /* 0x00000000000073c6 */ /* 0x000e660000000200 */
[----:B------:R-:W-:Y:S01]  /*79b0*/  UPRMT UR4, UR6, 0x654, UR4 ;  /* 0x0000065406047896 */ /* 0x000fe20008000004 */
[----:B-1----:R-:W-:-:S08]  /*79c0*/  NOP ;  /* 0x0000000000007918 */ /* 0x002fd00000000000 */
[----:B------:R3:W-:Y:S01]  /*79d0*/  @P0 SYNCS.ARRIVE.TRANS64.RED.ART0 RZ, [UR4], R26 ;  /* 0x0000001affff09a7 */ /* 0x0007e20008500404 */
[----:B------:R-:W-:-:S04]  /*79e0*/  UIADD3 UR4, UPT, UPT, UR10, -0x80, URZ ;  /* 0xffffff800a047890 */ /* 0x000fc8000fffe0ff */
[----:B------:R-:W-:Y:S01]  /*79f0*/  USHF.R.S32.HI UR5, URZ, 0x1f, UR4 ;  /* 0x0000001fff057899 */ /* 0x000fe20008011404 */
[----:B------:R-:W1:Y:S03]  /*7a00*/  SYNCS.PHASECHK.TRANS64.TRYWAIT P0, [UR8+0xb8], RZ ;  /* 0x0000b8ffff0075a7 */ /* 0x000e660008001108 */
[----:B------:R-:W-:-:S04]  /*7a10*/  ULEA.HI UR4, UR5, UR4, URZ, 0x7 ;  /* 0x0000000405047291 */ /* 0x000fc8000f8f38ff */
[----:B------:R-:W-:-:S04]  /*7a20*/  USHF.R.S32.HI UR4, URZ, 0x7, UR4 ;  /* 0x00000007ff047899 */ /* 0x000fc80008011404 */
[----:B------:R-:W-:-:S04]  /*7a30*/  UISETP.LT.AND UP0, UPT, URZ, UR4, UPT ;  /* 0x00000004ff00728c */ /* 0x000fc8000bf01270 */
[----:B------:R-:W-:-:S04]  /*7a40*/  USEL UR17, URZ, UR4, !UP0 ;  /* 0x00000004ff117287 */ /* 0x000fc8000c000000 */
[----:B------:R-:W-:-:S04]  /*7a50*/  UIADD3 UR4, UPT, UPT, UR18, -UR17, URZ ;  /* 0x8000001112047290 */ /* 0x000fc8000fffe0ff */
[----:B------:R-:W-:Y:S01]  /*7a60*/  UISETP.GE.AND UP0, UPT, UR4, 0x1, UPT ;  /* 0x000000010400788c */ /* 0x000fe2000bf06270 */
[----:B-1-3--:R-:W-:Y:S10]  /*7a70*/  @!P0 BRA `(.L_x_63) ;  /* 0x0000006c00e48947 */ /* 0x00aff40003800000 */
.L_x_132:
[----:B------:R-:W-:Y:S01]  /*7a80*/  FADD R132, R40, R41 ;  /* 0x0000002928847221 */ /* 0x000fe20000000000 */
[----:B------:R-:W-:Y:S01]  /*7a90*/  UMOV UR10, 0x1 ;  /* 0x00000001000a7882 */ /* 0x000fe20000000000 */
[----:B------:R-:W-:Y:S01]  /*7aa0*/  UMOV UR11, 0x1 ;  /* 0x00000001000b7882 */ /* 0x000fe20000000000 */
[----:B------:R-:W-:Y:S05]  /*7ab0*/  BRA.U !UP0, `(.L_x_64) ;  /* 0x0000002508ec7547 */ /* 0x000fea000b800000 */
[----:B------:R-:W-:Y:S01]  /*7ac0*/  R2UR UR4, R2 ;  /* 0x00000000020472ca */ /* 0x000fe200000e0000 */
[----:B------:R-:W-:Y:S01]  /*7ad0*/  UIADD3 UR15, UPT, UPT, UR8, 0x90, URZ ;  /* 0x00000090080f7890 */ /* 0x000fe2000fffe0ff */
[----:B------:R-:W-:Y:S01]  /*7ae0*/  MOV R168, R155 ;  /* 0x0000009b00a87202 */ /* 0x000fe20000000f00 */
[----:B------:R-:W-:Y:S01]  /*7af0*/  VIADD R167, R154, UR16 ;  /* 0x000000109aa77c36 */ /* 0x000fe20008000000 */
[----:B------:R-:W2:Y:S01]  /*7b00*/  LDCU UR19, c[0x0][0x380] ;  /* 0x00007000ff1377ac */ /* 0x000ea20008000800 */
[----:B------:R-:W3:Y:S01]  /*7b10*/  LDCU UR6, c[0x0][0x600] ;  /* 0x0000c000ff0677ac */ /* 0x000ee20008000800 */
[----:B------:R-:W-:-:S07]  /*7b20*/  UIADD3 UR12, UPT, UPT, -UR12, UR17, URZ ;  /* 0x000000110c0c7290 */ /* 0x000fce000fffe1ff */
[----:B------:R-:W-:Y:S01]  /*7b30*/  UPRMT UR15, UR4, 0x654, UR15 ;  /* 0x00000654040f7896 */ /* 0x000fe2000800000f */
[----:B------:R-:W-:Y:S01]  /*7b40*/  UMOV UR11, 0x1 ;  /* 0x00000001000b7882 */ /* 0x000fe20000000000 */
[----:B------:R-:W-:Y:S01]  /*7b50*/  UMOV UR9, UR18 ;  /* 0x0000001200097c82 */ /* 0x000fe20008000000 */
[----:B------:R-:W-:Y:S01]  /*7b60*/  UMOV UR10, 0x1 ;  /* 0x00000001000a7882 */ /* 0x000fe20000000000 */
[----:B------:R-:W-:-:S08]  /*7b70*/  UMOV UR16, URZ ;  /* 0x000000ff00107c82 */ /* 0x000fd00008000000 */
.L_x_67:
[----:B------:R-:W-:Y:S01]  /*7b80*/  USHF.L.U32 UR4, UR11, 0x1f, URZ ;  /* 0x0000001f0b047899 */ /* 0x000fe200080006ff */
[----:B------:R-:W-:Y:S01]  /*7b90*/  R2UR UR5, R84 ;  /* 0x00000000540572ca */ /* 0x000fe200000e0000 */
[----:B------:R-:W-:-:S04]  /*7ba0*/  UIADD3 UR9, UPT, UPT, UR9, -0x1, URZ ;  /* 0xffffffff09097890 */ /* 0x000fc8000fffe0ff */
[----:B-1----:R-:W-:Y:S01]  /*7bb0*/  MOV R4, UR4 ;  /* 0x0000000400047c02 */ /* 0x002fe20008000f00 */
[----:B------:R-:W-:-:S03]  /*7bc0*/  UISETP.LT.AND UP0, UPT, URZ, UR9, UPT ;  /* 0x00000009ff00728c */ /* 0x000fc6000bf01270 */
[----:B------:R-:W1:Y:S01]  /*7bd0*/  SYNCS.PHASECHK.TRANS64.TRYWAIT P0, [UR8+0x80], R4 ;  /* 0x00008004ff0075a7 */ /* 0x000e620008001108 */
[----:B------:R-:W-:Y:S01]  /*7be0*/  USEL UR7, URZ, UR9, !UP0 ;  /* 0x00000009ff077287 */ /* 0x000fe2000c000000 */
[----:B-1----:R-:W-:Y:S11]  /*7bf0*/  @!P0 BRA `(.L_x_65) ;  /* 0x0000006c009c8947 */ /* 0x002ff60003800000 */
.L_x_134:
[----:B-1----:R-:W1:Y:S01]  /*7c00*/  LDTM.x32 R4, tmem[UR5] ;  /* 0x00000005000479ee */ /* 0x002e6200082c0000 */
[----:B--2---:R-:W-:Y:S01]  /*7c10*/  ULEA UR4, UR7, UR19, 0x7 ;  /* 0x0000001307047291 */ /* 0x004fe2000f8e38ff */
[----:B------:R-:W-:-:S05]  /*7c20*/  IMAD.MOV.U32 R142, RZ, RZ, -0x1 ;  /* 0xffffffffff8e7424 */ /* 0x000fca00078e00ff */
[----:B------:R-:W-:Y:S02]  /*7c30*/  IADD3 R138, PT, PT, -R167, UR4, RZ ;  /* 0x00000004a78a7c10 */ /* 0x000fe4000fffe1ff */
[----:B------:R-:W-:Y:S02]  /*7c40*/  R2UR UR4, R85 ;  /* 0x00000000550472ca */ /* 0x000fe400000e0000 */
[C---:B------:R-:W-:Y:S02]  /*7c50*/  VIADDMNMX R37, R138.reuse, 0x1f, RZ, !PT ;  /* 0x0000001f8a257846 */ /* 0x040fe400078001ff */
[----:B------:R-:W-:Y:S02]  /*7c60*/  VIADDMNMX R143, R138, 0x5f, RZ, !PT ;  /* 0x0000005f8a8f7846 */ /* 0x000fe400078001ff */
[--C-:B------:R-:W-:Y:S02]  /*7c70*/  SHF.R.U32.HI R36, RZ, R37, R142.reuse ;  /* 0x00000025ff247219 */ /* 0x100fe4000001168e */
[----:B------:R-:W-:-:S02]  /*7c80*/  SHF.R.U32.HI R143, RZ, R143, R142 ;  /* 0x0000008fff8f7219 */ /* 0x000fc4000001168e */
[----:B------:R-:W-:Y:S02]  /*7c90*/  R2P PR, R36, 0x7e ;  /* 0x0000007e24007804 */ /* 0x000fe40000000000 */
[----:B------:R-:W-:Y:S01]  /*7ca0*/  VIADDMNMX R159, R138, 0x7f, RZ, !PT ;  /* 0x0000007f8a9f7846 */ /* 0x000fe200078001ff */
[----:B------:R-:W2:Y:S01]  /*7cb0*/  LDTM.x32 R52, tmem[UR4] ;  /* 0x00000004003479ee */ /* 0x000ea200082c0000 */
[----:B------:R-:W-:Y:S02]  /*7cc0*/  R2UR UR4, R86 ;  /* 0x00000000560472ca */ /* 0x000fe400000e0000 */
[----:B-1----:R-:W-:Y:S02]  /*7cd0*/  SEL R99, R5, 0xff800000, P1 ;  /* 0xff80000005637807 */ /* 0x002fe40000800000 */
[----:B------:R-:W-:Y:S02]  /*7ce0*/  SEL R88, R6, 0xff800000, P2 ;  /* 0xff80000006587807 */ /* 0x000fe40001000000 */
[----:B------:R-:W-:-:S02]  /*7cf0*/  SEL R89, R7, 0xff800000, P3 ;  /* 0xff80000007597807 */ /* 0x000fc40001800000 */
[----:B------:R-:W-:Y:S02]  /*7d00*/  SEL R90, R8, 0xff800000, P4 ;  /* 0xff800000085a7807 */ /* 0x000fe40002000000 */
[----:B------:R-:W-:Y:S02]  /*7d10*/  SEL R91, R9, 0xff800000, P5 ;  /* 0xff800000095b7807 */ /* 0x000fe40002800000 */
[----:B------:R-:W-:Y:S02]  /*7d20*/  SEL R102, R10, 0xff800000, P6 ;  /* 0xff8000000a667807 */ /* 0x000fe40003000000 */
[C---:B------:R-:W-:Y:S02]  /*7d30*/  R2P PR, R36.reuse.B1, 0x7f ;  /* 0x0000007f24007804 */ /* 0x040fe40000001000 */
[----:B------:R-:W-:Y:S02]  /*7d40*/  LOP3.LUT R5, R36, 0x1, RZ, 0xc0, !PT ;  /* 0x0000000124057812 */ /* 0x000fe400078ec0ff */
[----:B------:R-:W-:-:S02]  /*7d50*/  SHF.R.U32.HI R159, RZ, R159, R142 ;  /* 0x0000009fff9f7219 */ /* 0x000fc4000001168e */
        /* <DEDUP_REMOVED lines=107> */
[----:B------:R-:W-:Y:S02]  /*8410*/  LOP3.LUT P0, RZ, R143, 0x800000, RZ, 0xc0, !PT ;  /* 0x008000008fff7812 */ /* 0x000fe4000780c0ff */
[----:B------:R-:W-:-:S02]  /*8420*/  SEL R140, R40, 0xff800000, P4 ;  /* 0xff800000288c7807 */ /* 0x000fc40002000000 */
[----:B------:R-:W-:Y:S02]  /*8430*/  SEL R43, R43, 0xff800000, P0 ;  /* 0xff8000002b2b7807 */ /* 0x000fe40000000000 */
[----:B------:R-:W-:Y:S02]  /*8440*/  SEL R141, R41, 0xff800000, P5 ;  /* 0xff800000298d7807 */ /* 0x000fe40002800000 */
[----:B------:R-:W-:Y:S02]  /*8450*/  SEL R42, R42, 0xff800000, P6 ;  /* 0xff8000002a2a7807 */ /* 0x000fe40003000000 */
[----:B------:R-:W-:Y:S02]  /*8460*/  R2P PR, R143.B3, 0x7f ;  /* 0x0000007f8f007804 */ /* 0x000fe40000003000 */
[----:B------:R-:W-:-:S03]  /*8470*/  R2UR UR4, R86 ;  /* 0x00000000560472ca */ /* 0x000fc600000e0000 */
        /* <DEDUP_REMOVED lines=9> */
[----:B------:R-:W-:-:S03]  /*8510*/  SEL R153, R51, 0xff800000, !P0 ;  /* 0xff80000033997807 */ /* 0x000fc60004000000 */
[----:B-1----:R-:W-:Y:S02]  /*8520*/  SEL R47, R5, 0xff800000, P1 ;  /* 0xff800000052f7807 */ /* 0x002fe40000800000 */
[----:B------:R-:W-:Y:S02]  /*8530*/  SEL R38, R6, 0xff800000, P2 ;  /* 0xff80000006267807 */ /* 0x000fe40001000000 */
[----:B------:R-:W-:Y:S02]  /*8540*/  SEL R39, R7, 0xff800000, P3 ;  /* 0xff80000007277807 */ /* 0x000fe40001800000 */
[----:B------:R-:W-:Y:S02]  /*8550*/  SEL R40, R8, 0xff800000, P4 ;  /* 0xff80000008287807 */ /* 0x000fe40002000000 */
[----:B------:R-:W-:Y:S01]  /*8560*/  SEL R41, R9, 0xff800000, P5 ;  /* 0xff80000009297807 */ /* 0x000fe20002800000 */
[----:B------:R-:W-:Y:S01]  /*8570*/  IMAD.SHL.U32 R9, R3, 0x4, RZ ;  /* 0x0000000403097824 */ /* 0x000fe200078e00ff */
[----:B------:R-:W-:-:S02]  /*8580*/  SEL R50, R10, 0xff800000, P6 ;  /* 0xff8000000a327807 */ /* 0x000fc40003000000 */
[C---:B------:R-:W-:Y:S02]  /*8590*/  R2P PR, R159.reuse.B1, 0x7f ;  /* 0x0000007f9f007804 */ /* 0x040fe40000001000 */
[----:B------:R-:W-:Y:S02]  /*85a0*/  LOP3.LUT R5, R159, 0x1, RZ, 0xc0, !PT ;  /* 0x000000019f057812 */ /* 0x000fe400078ec0ff */
[----:B------:R-:W-:Y:S02]  /*85b0*/  FMNMX3 R7, R168, R98, R99, !PT ;  /* 0x00000062a8077276 */ /* 0x000fe40007800063 */
[----:B------:R-:W-:Y:S01]  /*85c0*/  SEL R44, R12, 0xff800000, P0 ;  /* 0xff8000000c2c7807 */ /* 0x000fe20000000000 */
[----:B------:R-:W-:Y:S01]  /*85d0*/  IMAD.U32 R12, RZ, RZ, UR14 ;  /* 0x0000000eff0c7e24 */ /* 0x000fe2000f8e00ff */
[----:B------:R-:W-:Y:S02]  /*85e0*/  SEL R45, R13, 0xff800000, P1 ;  /* 0xff8000000d2d7807 */ /* 0x000fe40000800000 */
[----:B------:R-:W-:-:S02]  /*85f0*/  SEL R48, R14, 0xff800000, P2 ;  /* 0xff8000000e307807 */ /* 0x000fc40001000000 */
[----:B------:R-:W-:Y:S02]  /*8600*/  SEL R49, R15, 0xff800000, P3 ;  /* 0xff8000000f317807 */ /* 0x000fe40001800000 */
[----:B------:R-:W-:Y:S02]  /*8610*/  SEL R144, R16, 0xff800000, P4 ;  /* 0xff80000010907807 */ /* 0x000fe40002000000 */
[----:B------:R-:W-:Y:S02]  /*8620*/  SEL R145, R17, 0xff800000, P5 ;  /* 0xff80000011917807 */ /* 0x000fe40002800000 */
[----:B------:R-:W-:Y:S02]  /*8630*/  SEL R150, R18, 0xff800000, P6 ;  /* 0xff80000012967807 */ /* 0x000fe40003000000 */
[----:B------:R-:W-:Y:S02]  /*8640*/  R2P PR, R159.B2, 0x7f ;  /* 0x0000007f9f007804 */ /* 0x000fe40000002000 */
[----:B------:R-:W-:-:S02]  /*8650*/  FMNMX R6, R88, R89, !PT ;  /* 0x0000005958067209 */ /* 0x000fc40007800000 */
[----:B------:R-:W-:Y:S02]  /*8660*/  FMNMX3 R7, R7, R92, R93, !PT ;  /* 0x0000005c07077276 */ /* 0x000fe4000780005d */
[----:B------:R-:W-:Y:S02]  /*8670*/  SEL R20, R20, 0xff800000, P0 ;  /* 0xff80000014147807 */ /* 0x000fe40000000000 */
[----:B------:R-:W-:Y:S02]  /*8680*/  ISETP.NE.U32.AND P0, PT, R5, 0x1, PT ;  /* 0x000000010500780c */ /* 0x000fe40003f05070 */
[----:B------:R-:W-:Y:S02]  /*8690*/  FMNMX R5, R90, R91, !PT ;  /* 0x0000005b5a057209 */ /* 0x000fe40007800000 */
[----:B------:R-:W-:Y:S02]  /*86a0*/  SEL R46, R4, 0xff800000, !P0 ;  /* 0xff800000042e7807 */ /* 0x000fe40004000000 */
        /* <DEDUP_REMOVED lines=30> */
[----:B------:R-:W-:-:S02]  /*8890*/  LOP3.LUT P0, RZ, R159, 0x80, RZ, 0xc0, !PT ;  /* 0x000000809fff7812 */ /* 0x000fc4000780c0ff */
[----:B------:R-:W-:Y:S02]  /*88a0*/  FMNMX3 R5, R5, R74, R75, !PT ;  /* 0x0000004a05057276 */ /* 0x000fe4000780004b */
[----:B------:R-:W-:Y:S02]  /*88b0*/  FMNMX3 R4, R4, R124, R125, !PT ;  /* 0x0000007c04047276 */ /* 0x000fe4000780007d */
[----:B------:R-:W-:Y:S02]  /*88c0*/  FMNMX3 R7, R7, R78, R79, !PT ;  /* 0x0000004e07077276 */ /* 0x000fe4000780004f */
[----:B------:R-:W-:Y:S02]  /*88d0*/  FMNMX3 R6, R6, R82, R83, !PT ;  /* 0x0000005206067276 */ /* 0x000fe40007800053 */
[----:B------:R-:W-:Y:S02]  /*88e0*/  SEL R51, R11, 0xff800000, P0 ;  /* 0xff8000000b337807 */ /* 0x000fe40000000000 */
        /* <DEDUP_REMOVED lines=12> */
[----:B------:R-:W-:-:S02]  /*89b0*/  SEL R21, R21, 0xff800000, P1 ;  /* 0xff80000015157807 */ /* 0x000fc40000800000 */
[----:B------:R-:W-:Y:S02]  /*89c0*/  SEL R154, R22, 0xff800000, P2 ;  /* 0xff800000169a7807 */ /* 0x000fe40001000000 */
[----:B------:R-:W-:Y:S02]  /*89d0*/  SEL R155, R23, 0xff800000, P3 ;  /* 0xff800000179b7807 */ /* 0x000fe40001800000 */
[----:B------:R-:W-:Y:S02]  /*89e0*/  SEL R156, R24, 0xff800000, P4 ;  /* 0xff800000189c7807 */ /* 0x000fe40002000000 */
[----:B------:R-:W-:Y:S02]  /*89f0*/  SEL R157, R25, 0xff800000, P5 ;  /* 0xff800000199d7807 */ /* 0x000fe40002800000 */
[----:B------:R-:W-:Y:S02]  /*8a00*/  SEL R26, R26, 0xff800000, P6 ;  /* 0xff8000001a1a7807 */ /* 0x000fe40003000000 */
[----:B------:R-:W-:-:S02]  /*8a10*/  FMNMX3 R5, R5, R148, R149, !PT ;  /* 0x0000009405057276 */ /* 0x000fc40007800095 */
[----:B------:R-:W-:Y:S02]  /*8a20*/  FMNMX3 R4, R4, R152, R153, !PT ;  /* 0x0000009804047276 */ /* 0x000fe40007800099 */
[----:B------:R-:W-:Y:S02]  /*8a30*/  FMNMX3 R7, R7, R46, R47, !PT ;  /* 0x0000002e07077276 */ /* 0x000fe4000780002f */
[----:B------:R-:W-:Y:S02]  /*8a40*/  FMNMX3 R6, R6, R38, R39, !PT ;  /* 0x0000002606067276 */ /* 0x000fe40007800027 */
[----:B------:R-:W-:Y:S02]  /*8a50*/  R2P PR, R159.B3, 0x7f ;  /* 0x0000007f9f007804 */ /* 0x000fe40000003000 */
[----:B------:R-:W-:Y:S02]  /*8a60*/  FMNMX3 R5, R5, R40, R41, !PT ;  /* 0x0000002805057276 */ /* 0x000fe40007800029 */
[----:B------:R-:W-:-:S02]  /*8a70*/  FMNMX3 R4, R4, R50, R51, !PT ;  /* 0x0000003204047276 */ /* 0x000fc40007800033 */
[----:B------:R-:W-:Y:S02]  /*8a80*/  FMNMX3 R7, R7, R44, R45, !PT ;  /* 0x0000002c07077276 */ /* 0x000fe4000780002d */
[----:B------:R-:W-:Y:S02]  /*8a90*/  FMNMX3 R6, R6, R48, R49, !PT ;  /* 0x0000003006067276 */ /* 0x000fe40007800031 */
[----:B------:R-:W-:Y:S02]  /*8aa0*/  SEL R158, R28, 0xff800000, P0 ;  /* 0xff8000001c9e7807 */ /* 0x000fe40000000000 */
[----:B------:R-:W-:Y:S02]  /*8ab0*/  ISETP.GT.AND P0, PT, R159, -0x1, PT ;  /* 0xffffffff9f00780c */ /* 0x000fe40003f04270 */
[----:B------:R-:W-:Y:S02]  /*8ac0*/  SEL R159, R29, 0xff800000, P1 ;  /* 0xff8000001d9f7807 */ /* 0x000fe40000800000 */
[----:B------:R-:W-:-:S02]  /*8ad0*/  SEL R160, R30, 0xff800000, P2 ;  /* 0xff8000001ea07807 */ /* 0x000fc40001000000 */
[----:B------:R-:W-:Y:S02]  /*8ae0*/  SEL R161, R31, 0xff800000, P3 ;  /* 0xff8000001fa17807 */ /* 0x000fe40001800000 */
[----:B------:R-:W-:Y:S02]  /*8af0*/  FMNMX3 R5, R5, R144, R145, !PT ;  /* 0x0000009005057276 */ /* 0x000fe40007800091 */
[----:B------:R-:W-:Y:S02]  /*8b00*/  FMNMX3 R4, R4, R150, R151, !PT ;  /* 0x0000009604047276 */ /* 0x000fe40007800097 */
[----:B------:R-:W-:Y:S02]  /*8b10*/  FMNMX3 R7, R7, R20, R21, !PT ;  /* 0x0000001407077276 */ /* 0x000fe40007800015 */
[----:B------:R-:W-:Y:S02]  /*8b20*/  FMNMX3 R6, R6, R154, R155, !PT ;  /* 0x0000009a06067276 */ /* 0x000fe4000780009b */
[----:B------:R-:W-:-:S02]  /*8b30*/  SEL R163, R35, 0xff800000, !P0 ;  /* 0xff80000023a37807 */ /* 0x000fc40004000000 */
[----:B------:R-:W-:Y:S02]  /*8b40*/  SEL R164, R32, 0xff800000, P4 ;  /* 0xff80000020a47807 */ /* 0x000fe40002000000 */
[----:B------:R-:W-:Y:S02]  /*8b50*/  SEL R165, R33, 0xff800000, P5 ;  /* 0xff80000021a57807 */ /* 0x000fe40002800000 */
[----:B------:R-:W-:Y:S02]  /*8b60*/  SEL R162, R34, 0xff800000, P6 ;  /* 0xff80000022a27807 */ /* 0x000fe40003000000 */
[----:B------:R-:W-:Y:S02]  /*8b70*/  FMNMX3 R5, R5, R156, R157, !PT ;  /* 0x0000009c05057276 */ /* 0x000fe4000780009d */
[----:B------:R-:W-:Y:S02]  /*8b80*/  FMNMX3 R4, R4, R26, R27, !PT ;  /* 0x0000001a04047276 */ /* 0x000fe4000780001b */
[----:B------:R-:W-:-:S02]  /*8b90*/  FMNMX3 R7, R7, R158, R159, !PT ;  /* 0x0000009e07077276 */ /* 0x000fc4000780009f */
[----:B------:R-:W-:Y:S02]  /*8ba0*/  FMNMX3 R6, R6, R160, R161, !PT ;  /* 0x000000a006067276 */ /* 0x000fe400078000a1 */
[----:B------:R-:W-:Y:S02]  /*8bb0*/  FMNMX3 R5, R5, R164, R165, !PT ;  /* 0x000000a405057276 */ /* 0x000fe400078000a5 */
[----:B------:R-:W-:Y:S02]  /*8bc0*/  FMNMX3 R4, R4, R162, R163, !PT ;  /* 0x000000a204047276 */ /* 0x000fe400078000a3 */
[----:B------:R-:W-:Y:S02]  /*8bd0*/  FMNMX R6, R7, R6, !PT ;  /* 0x0000000607067209 */ /* 0x000fe40007800000 */
[----:B------:R-:W-:Y:S02]  /*8be0*/  LOP3.LUT R9, R9, 0x1fc, RZ, 0xc0, !PT ;  /* 0x000001fc09097812 */ /* 0x000fe400078ec0ff */
[----:B------:R-:W-:-:S04]  /*8bf0*/  FMNMX3 R169, R6, R5, R4, !PT ;  /* 0x0000000506a97276 */ /* 0x000fc80007800004 */
[----:B------:R-:W-:-:S04]  /*8c00*/  FSETP.NEU.AND P0, PT, R169, -INF , PT ;  /* 0xff800000a900780b */ /* 0x000fc80003f0d000 */
[----:B------:R-:W-:Y:S02]  /*8c10*/  FSEL R5, R169, RZ, P0 ;  /* 0x000000ffa9057208 */ /* 0x000fe40000000000 */
[----:B------:R-:W-:-:S03]  /*8c20*/  ELECT P0, URZ, PT ;  /* 0x0000000000ff782f */ /* 0x000fc60003800000 */
[----:B------:R-:W-:-:S04]  /*8c30*/  FADD R4, -R5, R168 ;  /* 0x000000a805047221 */ /* 0x000fc80000000100 */
[----:B---3--:R-:W-:-:S05]  /*8c40*/  FMUL R4, R4, UR6 ;  /* 0x0000000604047c20 */ /* 0x008fca0008400000 */
[----:B------:R-:W-:Y:S02]  /*8c50*/  FSETP.GE.AND P1, PT, R4, -8, PT ;  /* 0xc10000000400780b */ /* 0x000fe40003f26000 */
[----:B------:R-:W1:Y:S02]  /*8c60*/  MUFU.EX2 R4, R4 ;  /* 0x0000000400047308 */ /* 0x000e640000000800 */
[----:B------:R-:W-:-:S05]  /*8c70*/  FSEL R5, R168, R5, P1 ;  /* 0x00000005a8057208 */ /* 0x000fca0000800000 */
[----:B------:R-:W-:-:S04]  /*8c80*/  FFMA R170, -R5, UR6, RZ ;  /* 0x0000000605aa7c23 */ /* 0x000fc800080001ff */
[--C-:B------:R-:W-:Y:S02]  /*8c90*/  FFMA2 R24, R88.F32x2.HI_LO, UR6.F32, R170.reuse.F32 ;  /* 0x0000000658187c49 */ /* 0x100fe400092000aa */
[--C-:B------:R-:W-:Y:S02]  /*8ca0*/  FFMA2 R32, R92.F32x2.HI_LO, UR6.F32, R170.reuse.F32 ;  /* 0x000000065c207c49 */ /* 0x100fe400092000aa */
[--C-:B------:R-:W-:Y:S02]  /*8cb0*/  FFMA2 R34, R94.F32x2.HI_LO, UR6.F32, R170.reuse.F32 ;  /* 0x000000065e227c49 */ /* 0x100fe400092000aa */
[--C-:B------:R-:W-:Y:S01]  /*8cc0*/  FFMA2 R88, R96.F32x2.HI_LO, UR6.F32, R170.reuse.F32 ;  /* 0x0000000660587c49 */ /* 0x100fe200092000aa */
[----:B------:R-:W-:Y:S01]  /*8cd0*/  MUFU.EX2 R24, R24 ;  /* 0x0000001800187308 */ /* 0x000fe20000000800 */
[--C-:B------:R-:W-:Y:S01]  /*8ce0*/  FFMA2 R22, R98.F32x2.HI_LO, UR6.F32, R170.reuse.F32 ;  /* 0x0000000662167c49 */ /* 0x100fe200092000aa */
[----:B-1----:R-:W-:Y:S01]  /*8cf0*/  FSEL R171, R4, 1, !P1 ;  /* 0x3f80000004ab7808 */ /* 0x002fe20004800000 */
[----:B------:R-:W-:-:S02]  /*8d00*/  FFMA2 R28, R90.F32x2.HI_LO, UR6.F32, R170.F32 ;  /* 0x000000065a1c7c49 */ /* 0x000fc400092000aa */
[--C-:B------:R-:W-:Y:S02]  /*8d10*/  FFMA2 R30, R102.F32x2.HI_LO, UR6.F32, R170.reuse.F32 ;  /* 0x00000006661e7c49 */ /* 0x100fe400092000aa */
[--C-:B------:R-:W-:Y:S01]  /*8d20*/  FFMA2 R92, R100.F32x2.HI_LO, UR6.F32, R170.reuse.F32 ;  /* 0x00000006645c7c49 */ /* 0x100fe200092000aa */
[----:B------:R-:W-:Y:S01]  /*8d30*/  MUFU.EX2 R22, R22 ;  /* 0x0000001600167308 */ /* 0x000fe20000000800 */
[--C-:B------:R-:W-:Y:S01]  /*8d40*/  FFMA2 R94, R104.F32x2.HI_LO, UR6.F32, R170.reuse.F32 ;  /* 0x00000006685e7c49 */ /* 0x100fe200092000aa */
[----:B------:R1:W-:Y:S01]  /*8d50*/  STS [R9+UR8+0xfc], R171 ;  /* 0x0000fcab09007988 */ /* 0x0003e20008000808 */
[--C-:B------:R-:W-:Y:S02]  /*8d60*/  FFMA2 R96, R106.F32x2.HI_LO, UR6.F32, R170.reuse.F32 ;  /* 0x000000066a607c49 */ /* 0x100fe400092000aa */
[--C-:B------:R-:W-:Y:S02]  /*8d70*/  FFMA2 R90, R108.F32x2.HI_LO, UR6.F32, R170.reuse.F32 ;  /* 0x000000066c5a7c49 */ /* 0x100fe400092000aa */
[--C-:B------:R-:W-:Y:S01]  /*8d80*/  FFMA2 R98, R112.F32x2.HI_LO, UR6.F32, R170.reuse.F32 ;  /* 0x0000000670627c49 */ /* 0x100fe200092000aa */
[----:B------:R-:W2:Y:S01]  /*8d90*/  MUFU.EX2 R23, R23 ;  /* 0x0000001700177308 */ /* 0x000ea20000000800 */
[----:B------:R-:W-:-:S02]  /*8da0*/  FFMA2 R100, R110.F32x2.HI_LO, UR6.F32, R170.F32 ;  /* 0x000000066e647c49 */ /* 0x000fc400092000aa */
[--C-:B------:R-:W-:Y:S02]  /*8db0*/  FFMA2 R102, R114.F32x2.HI_LO, UR6.F32, R170.reuse.F32 ;  /* 0x0000000672667c49 */ /* 0x100fe400092000aa */
[--C-:B------:R-:W-:Y:S02]  /*8dc0*/  FFMA2 R104, R116.F32x2.HI_LO, UR6.F32, R170.reuse.F32 ;  /* 0x0000000674687c49 */ /* 0x100fe400092000aa */
[--C-:B------:R-:W-:Y:S01]  /*8dd0*/  FFMA2 R106, R118.F32x2.HI_LO, UR6.F32, R170.reuse.F32 ;  /* 0x00000006766a7c49 */ /* 0x100fe200092000aa */
[----:B------:R-:W3:Y:S01]  /*8de0*/  MUFU.EX2 R25, R25 ;  /* 0x0000001900197308 */ /* 0x000ee20000000800 */
[--C-:B------:R-:W-:Y:S02]  /*8df0*/  FFMA2 R52, R52.F32x2.HI_LO, UR6.F32, R170.reuse.F32 ;  /* 0x0000000634347c49 */ /* 0x100fe400092000aa */
[--C-:B------:R-:W-:Y:S02]  /*8e00*/  FFMA2 R54, R54.F32x2.HI_LO, UR6.F32, R170.reuse.F32 ;  /* 0x0000000636367c49 */ /* 0x100fe400092000aa */
[----:B------:R-:W-:-:S02]  /*8e10*/  FFMA2 R56, R56.F32x2.HI_LO, UR6.F32, R170.F32 ;  /* 0x0000000638387c49 */ /* 0x000fc400092000aa */
[--C-:B------:R-:W-:Y:S01]  /*8e20*/  FFMA2 R58, R58.F32x2.HI_LO, UR6.F32, R170.reuse.F32 ;  /* 0x000000063a3a7c49 */ /* 0x100fe200092000aa */
[----:B------:R-:W-:Y:S01]  /*8e30*/  MUFU.EX2 R28, R28 ;  /* 0x0000001c001c7308 */ /* 0x000fe20000000800 */
[--C-:B------:R-:W-:Y:S01]  /*8e40*/  FFMA2 R60, R60.F32x2.HI_LO, UR6.F32, R170.reuse.F32 ;  /* 0x000000063c3c7c49 */ /* 0x100fe200092000aa */
[----:B--2---:R-:W-:Y:S01]  /*8e50*/  F2FP.BF16.F32.PACK_AB R4, R23, R22 ;  /* 0x000000161704723e */ /* 0x004fe200000010ff */
[--C-:B------:R-:W-:Y:S02]  /*8e60*/  FFMA2 R62, R62.F32x2.HI_LO, UR6.F32, R170.reuse.F32 ;  /* 0x000000063e3e7c49 */ /* 0x100fe400092000aa */
[--C-:B------:R-:W-:Y:S02]  /*8e70*/  FFMA2 R64, R64.F32x2.HI_LO, UR6.F32, R170.reuse.F32 ;  /* 0x0000000640407c49 */ /* 0x100fe400092000aa */
[--C-:B------:R-:W-:Y:S01]  /*8e80*/  FFMA2 R108, R120.F32x2.HI_LO, UR6.F32, R170.reuse.F32 ;  /* 0x00000006786c7c49 */ /* 0x100fe200092000aa */
[----:B------:R-:W2:Y:S01]  /*8e90*/  MUFU.EX2 R29, R29 ;  /* 0x0000001d001d7308 */ /* 0x000ea20000000800 */
[--C-:B------:R-:W-:Y:S01]  /*8ea0*/  FFMA2 R68, R68.F32x2.HI_LO, UR6.F32, R170.reuse.F32 ;  /* 0x0000000644447c49 */ /* 0x100fe200092000aa */
[----:B---3--:R-:W-:Y:S01]  /*8eb0*/  F2FP.BF16.F32.PACK_AB R5, R25, R24 ;  /* 0x000000181905723e */ /* 0x008fe200000010ff */
        /* <DEDUP_REMOVED lines=8> */
[----:B------:R-:W3:Y:S01]  /*8f40*/  MUFU.EX2 R31, R31 ;  /* 0x0000001f001f7308 */ /* 0x000ee20000000800 */
[----:B--2---:R-:W-:Y:S01]  /*8f50*/  F2FP.BF16.F32.PACK_AB R6, R29, R28 ;  /* 0x0000001c1d06723e */ /* 0x004fe200000010ff */
[----:B------:R-:W-:-:S02]  /*8f60*/  FFMA2 R118, R124.F32x2.HI_LO, UR6.F32, R170.F32 ;  /* 0x000000067c767c49 */ /* 0x000fc400092000aa */
[--C-:B------:R-:W-:Y:S02]  /*8f70*/  FFMA2 R120, R126.F32x2.HI_LO, UR6.F32, R170.reuse.F32 ;  /* 0x000000067e787c49 */ /* 0x100fe400092000aa */
[--C-:B------:R-:W-:Y:S02]  /*8f80*/  FFMA2 R122, R134.F32x2.HI_LO, UR6.F32, R170.reuse.F32 ;  /* 0x00000006867a7c49 */ /* 0x100fe400092000aa */
[----:B------:R-:W-:Y:S01]  /*8f90*/  MUFU.EX2 R32, R32 ;  /* 0x0000002000207308 */ /* 0x000fe20000000800 */
[--C-:B------:R-:W-:Y:S02]  /*8fa0*/  FFMA2 R80, R80.F32x2.HI_LO, UR6.F32, R170.reuse.F32 ;  /* 0x0000000650507c49 */ /* 0x100fe400092000aa */
[--C-:B------:R-:W-:Y:S02]  /*8fb0*/  FFMA2 R66, R66.F32x2.HI_LO, UR6.F32, R170.reuse.F32 ;  /* 0x0000000642427c49 */ /* 0x100fe400092000aa */
[--C-:B------:R-:W-:Y:S02]  /*8fc0*/  FFMA2 R74, R74.F32x2.HI_LO, UR6.F32, R170.reuse.F32 ;  /* 0x000000064a4a7c49 */ /* 0x100fe400092000aa */
[--C-:B------:R-:W-:Y:S01]  /*8fd0*/  FFMA2 R78, R78.F32x2.HI_LO, UR6.F32, R170.reuse.F32 ;  /* 0x000000064e4e7c49 */ /* 0x100fe200092000aa */
[----:B------:R-:W2:Y:S01]  /*8fe0*/  MUFU.EX2 R33, R33 ;  /* 0x0000002100217308 */ /* 0x000ea20000000800 */
[----:B---3--:R-:W-:Y:S01]  /*8ff0*/  F2FP.BF16.F32.PACK_AB R7, R31, R30 ;  /* 0x0000001e1f07723e */ /* 0x008fe200000010ff */
        /* <DEDUP_REMOVED lines=8> */
[----:B------:R-:W1:Y:S01]  /*9080*/  MUFU.EX2 R35, R35 ;  /* 0x0000002300237308 */ /* 0x000e620000000800 */
        /* <DEDUP_REMOVED lines=10> */
[----:B-1----:R-:W-:Y:S01]  /*9130*/  F2FP.BF16.F32.PACK_AB R9, R35, R34 ;  /* 0x000000222309723e */ /* 0x002fe200000010ff */
[----:B------:R-:W-:-:S02]  /*9140*/  FFMA2 R50, R50.F32x2.HI_LO, UR6.F32, R170.F32 ;  /* 0x0000000632327c49 */ /* 0x000fc400092000aa */
[--C-:B------:R-:W-:Y:S02]  /*9150*/  FFMA2 R44, R44.F32x2.HI_LO, UR6.F32, R170.reuse.F32 ;  /* 0x000000062c2c7c49 */ /* 0x100fe400092000aa */
[--C-:B------:R-:W-:Y:S02]  /*9160*/  FFMA2 R48, R48.F32x2.HI_LO, UR6.F32, R170.reuse.F32 ;  /* 0x0000000630307c49 */ /* 0x100fe400092000aa */
[----:B------:R-:W-:Y:S01]  /*9170*/  MUFU.EX2 R90, R90 ;  /* 0x0000005a005a7308 */ /* 0x000fe20000000800 */
[--C-:B------:R-:W-:Y:S02]  /*9180*/  FFMA2 R20, R20.F32x2.HI_LO, UR6.F32, R170.reuse.F32 ;  /* 0x0000000614147c49 */ /* 0x100fe400092000aa */
[--C-:B------:R-:W-:Y:S02]  /*9190*/  FFMA2 R142, R154.F32x2.HI_LO, UR6.F32, R170.reuse.F32 ;  /* 0x000000069a8e7c49 */ /* 0x100fe400092000aa */
[----:B------:R-:W-:Y:S02]  /*91a0*/  IMAD.MOV.U32 R154, RZ, RZ, 0x1 ;  /* 0x00000001ff9a7424 */ /* 0x000fe400078e00ff */
[--C-:B------:R-:W-:Y:S01]  /*91b0*/  FFMA2 R144, R156.F32x2.HI_LO, UR6.F32, R170.reuse.F32 ;  /* 0x000000069c907c49 */ /* 0x100fe200092000aa */
[----:B------:R-:W-:Y:S01]  /*91c0*/  FSEL R155, R168, R169, P1 ;  /* 0x000000a9a89b7208 */ /* 0x000fe20000800000 */
[--C-:B------:R-:W-:Y:S01]  /*91d0*/  FFMA2 R26, R26.F32x2.HI_LO, UR6.F32, R170.reuse.F32 ;  /* 0x000000061a1a7c49 */ /* 0x100fe200092000aa */
[----:B------:R-:W1:Y:S01]  /*91e0*/  MUFU.EX2 R91, R91 ;  /* 0x0000005b005b7308 */ /* 0x000e620000000800 */
[----:B--2---:R-:W-:Y:S01]  /*91f0*/  F2FP.BF16.F32.PACK_AB R10, R89, R88 ;  /* 0x00000058590a723e */ /* 0x004fe200000010ff */
[----:B------:R-:W-:-:S02]  /*9200*/  FFMA2 R146, R158.F32x2.HI_LO, UR6.F32, R170.F32 ;  /* 0x000000069e927c49 */ /* 0x000fc400092000aa */
[--C-:B------:R-:W-:Y:S02]  /*9210*/  FFMA2 R148, R160.F32x2.HI_LO, UR6.F32, R170.reuse.F32 ;  /* 0x00000006a0947c49 */ /* 0x100fe400092000aa */
[--C-:B------:R-:W-:Y:S02]  /*9220*/  FFMA2 R150, R164.F32x2.HI_LO, UR6.F32, R170.reuse.F32 ;  /* 0x00000006a4967c49 */ /* 0x100fe400092000aa */
[----:B------:R-:W-:Y:S01]  /*9230*/  MUFU.EX2 R92, R92 ;  /* 0x0000005c005c7308 */ /* 0x000fe20000000800 */
[----:B------:R-:W-:-:S07]  /*9240*/  FFMA2 R152, R162.F32x2.HI_LO, UR6.F32, R170.F32 ;  /* 0x00000006a2987c49 */ /* 0x000fce00092000aa */
[----:B------:R-:W2:Y:S01]  /*9250*/  MUFU.EX2 R93, R93 ;  /* 0x0000005d005d7308 */ /* 0x000ea20000000800 */
[----:B------:R2:W-:Y:S06]  /*9260*/  BAR.ARV R12, 0x40 ;  /* 0x0001000c0000751d */ /* 0x0005ec0000002000 */
[----:B-1----:R-:W-:Y:S01]  /*9270*/  F2FP.BF16.F32.PACK_AB R11, R91, R90 ;  /* 0x0000005a5b0b723e */ /* 0x002fe200000010ff */
[----:B------:R-:W-:Y:S08]  /*9280*/  MUFU.EX2 R94, R94 ;  /* 0x0000005e005e7308 */ /* 0x000ff00000000800 */
[----:B------:R-:W1:Y:S08]  /*9290*/  MUFU.EX2 R95, R95 ;  /* 0x0000005f005f7308 */ /* 0x000e700000000800 */
[----:B------:R-:W-:Y:S01]  /*92a0*/  MUFU.EX2 R96, R96 ;  /* 0x0000006000607308 */ /* 0x000fe20000000800 */
[----:B--2---:R-:W-:-:S07]  /*92b0*/  F2FP.BF16.F32.PACK_AB R12, R93, R92 ;  /* 0x0000005c5d0c723e */ /* 0x004fce00000010ff */
[----:B------:R-:W2:Y:S01]  /*92c0*/  MUFU.EX2 R97, R97 ;  /* 0x0000006100617308 */ /* 0x000ea20000000800 */
[----:B-1----:R-:W-:-:S07]  /*92d0*/  F2FP.BF16.F32.PACK_AB R13, R95, R94 ;  /* 0x0000005e5f0d723e */ /* 0x002fce00000010ff */
[----:B------:R-:W-:Y:S08]  /*92e0*/  MUFU.EX2 R98, R98 ;  /* 0x0000006200627308 */ /* 0x000ff00000000800 */
[----:B------:R-:W1:Y:S01]  /*92f0*/  MUFU.EX2 R99, R99 ;  /* 0x0000006300637308 */ /* 0x000e620000000800 */
[----:B--2---:R-:W-:-:S07]  /*9300*/  F2FP.BF16.F32.PACK_AB R14, R97, R96 ;  /* 0x00000060610e723e */ /* 0x004fce00000010ff */
[----:B------:R-:W-:Y:S08]  /*9310*/  MUFU.EX2 R100, R100 ;  /* 0x0000006400647308 */ /* 0x000ff00000000800 */
        /* <DEDUP_REMOVED lines=13> */
[----:B-1----:R-:W-:-:S04]  /*93f0*/  F2FP.BF16.F32.PACK_AB R19, R107, R106 ;  /* 0x0000006a6b13723e */ /* 0x002fc800000010ff */
[----:B------:R2:W-:Y:S01]  /*9400*/  STTM.x16 tmem[UR4], R4 ;  /* 0x00000004000079ed */ /* 0x0005e20008240004 */
[----:B------:R-:W-:Y:S02]  /*9410*/  R2UR UR4, R133 ;  /* 0x00000000850472ca */ /* 0x000fe400000e0000 */
[----:B------:R-:W-:Y:S08]  /*9420*/  MUFU.EX2 R54, R54 ;  /* 0x0000003600367308 */ /* 0x000ff00000000800 */
[----:B------:R-:W1:Y:S08]  /*9430*/  MUFU.EX2 R55, R55 ;  /* 0x0000003700377308 */ /* 0x000e700000000800 */
[----:B------:R-:W-:Y:S08]  /*9440*/  MUFU.EX2 R56, R56 ;  /* 0x0000003800387308 */ /* 0x000ff00000000800 */
[----:B------:R-:W3:Y:S08]  /*9450*/  MUFU.EX2 R57, R57 ;  /* 0x0000003900397308 */ /* 0x000ef00000000800 */
[----:B------:R-:W-:Y:S08]  /*9460*/  MUFU.EX2 R58, R58 ;  /* 0x0000003a003a7308 */ /* 0x000ff00000000800 */
[----:B------:R-:W4:Y:S08]  /*9470*/  MUFU.EX2 R59, R59 ;  /* 0x0000003b003b7308 */ /* 0x000f300000000800 */
[----:B------:R-:W-:Y:S01]  /*9480*/  MUFU.EX2 R60, R60 ;  /* 0x0000003c003c7308 */ /* 0x000fe20000000800 */
[----:B--2---:R-:W-:-:S02]  /*9490*/  F2FP.BF16.F32.PACK_AB R4, R53, R52 ;  /* 0x000000343504723e */ /* 0x004fc400000010ff */
[----:B-1----:R-:W-:Y:S02]  /*94a0*/  F2FP.BF16.F32.PACK_AB R5, R55, R54 ;  /* 0x000000363705723e */ /* 0x002fe400000010ff */
[----:B---3--:R-:W-:-:S03]  /*94b0*/  F2FP.BF16.F32.PACK_AB R6, R57, R56 ;  /* 0x000000383906723e */ /* 0x008fc600000010ff */
[----:B------:R-:W1:Y:S01]  /*94c0*/  MUFU.EX2 R61, R61 ;  /* 0x0000003d003d7308 */ /* 0x000e620000000800 */
[----:B----4-:R-:W-:-:S07]  /*94d0*/  F2FP.BF16.F32.PACK_AB R7, R59, R58 ;  /* 0x0000003a3b07723e */ /* 0x010fce00000010ff */
        /* <DEDUP_REMOVED lines=35> */
[----:B--2---:R-:W-:-:S04]  /*9710*/  F2FP.BF16.F32.PACK_AB R19, R117, R116 ;  /* 0x000000747513723e */ /* 0x004fc800000010ff */
[----:B------:R1:W-:Y:S01]  /*9720*/  STTM.x16 tmem[UR4], R4 ;  /* 0x00000004000079ed */ /* 0x0003e20008240004 */
[----:B------:R-:W-:Y:S02]  /*9730*/  R2UR UR4, R87 ;  /* 0x00000000570472ca */ /* 0x000fe400000e0000 */
[----:B------:R-:W-:Y:S08]  /*9740*/  MUFU.EX2 R66, R66 ;  /* 0x0000004200427308 */ /* 0x000ff00000000800 */
[----:B------:R-:W2:Y:S08]  /*9750*/  MUFU.EX2 R67, R67 ;  /* 0x0000004300437308 */ /* 0x000eb00000000800 */
[----:B------:R-:W-:Y:S08]  /*9760*/  MUFU.EX2 R74, R74 ;  /* 0x0000004a004a7308 */ /* 0x000ff00000000800 */
[----:B------:R-:W3:Y:S08]  /*9770*/  MUFU.EX2 R75, R75 ;  /* 0x0000004b004b7308 */ /* 0x000ef00000000800 */
[----:B------:R-:W-:Y:S08]  /*9780*/  MUFU.EX2 R118, R118 ;  /* 0x0000007600767308 */ /* 0x000ff00000000800 */
[----:B------:R-:W4:Y:S08]  /*9790*/  MUFU.EX2 R119, R119 ;  /* 0x0000007700777308 */ /* 0x000f300000000800 */
[----:B------:R-:W-:Y:S01]  /*97a0*/  MUFU.EX2 R78, R78 ;  /* 0x0000004e004e7308 */ /* 0x000fe20000000800 */
[----:B-1----:R-:W-:-:S02]  /*97b0*/  F2FP.BF16.F32.PACK_AB R4, R81, R80 ;  /* 0x000000505104723e */ /* 0x002fc400000010ff */
[----:B--2---:R-:W-:Y:S02]  /*97c0*/  F2FP.BF16.F32.PACK_AB R5, R67, R66 ;  /* 0x000000424305723e */ /* 0x004fe400000010ff */
        /* <DEDUP_REMOVED lines=40> */
[----:B------:R-:W-:Y:S01]  /*9a50*/  R2UR UR4, R166 ;  /* 0x00000000a60472ca */ /* 0x000fe200000e0000 */
[----:B------:R-:W2:Y:S01]  /*9a60*/  FENCE.VIEW.ASYNC.T ;  /* 0x00000000000073c6 */ /* 0x000ea20000000200 */
[----:B------:R-:W-:Y:S01]  /*9a70*/  MUFU.EX2 R38, R38 ;  /* 0x0000002600267308 */ /* 0x000fe20000000800 */
[----:B--2---:R2:W-:Y:S07]  /*9a80*/  SYNCS.ARRIVE.TRANS64.RED.ART0 RZ, [UR13], R154 ;  /* 0x0000009affff79a7 */ /* 0x0045ee000850040d */
[----:B------:R-:W3:Y:S08]  /*9a90*/  MUFU.EX2 R39, R39 ;  /* 0x0000002700277308 */ /* 0x000ef00000000800 */
[----:B------:R-:W-:Y:S08]  /*9aa0*/  MUFU.EX2 R40, R40 ;  /* 0x0000002800287308 */ /* 0x000ff00000000800 */
[----:B------:R-:W4:Y:S08]  /*9ab0*/  MUFU.EX2 R41, R41 ;  /* 0x0000002900297308 */ /* 0x000f300000000800 */
[----:B------:R-:W-:Y:S08]  /*9ac0*/  MUFU.EX2 R50, R50 ;  /* 0x0000003200327308 */ /* 0x000ff00000000800 */
[----:B------:R-:W5:Y:S08]  /*9ad0*/  MUFU.EX2 R51, R51 ;  /* 0x0000003300337308 */ /* 0x000f700000000800 */
[----:B------:R-:W-:Y:S01]  /*9ae0*/  MUFU.EX2 R44, R44 ;  /* 0x0000002c002c7308 */ /* 0x000fe20000000800 */
[----:B-1----:R-:W-:-:S02]  /*9af0*/  F2FP.BF16.F32.PACK_AB R4, R47, R46 ;  /* 0x0000002e2f04723e */ /* 0x002fc400000010ff */
[----:B---3--:R-:W-:Y:S02]  /*9b00*/  F2FP.BF16.F32.PACK_AB R5, R39, R38 ;  /* 0x000000262705723e */ /* 0x008fe400000010ff */
[----:B----4-:R-:W-:-:S03]  /*9b10*/  F2FP.BF16.F32.PACK_AB R6, R41, R40 ;  /* 0x000000282906723e */ /* 0x010fc600000010ff */
[----:B------:R-:W1:Y:S01]  /*9b20*/  MUFU.EX2 R45, R45 ;  /* 0x0000002d002d7308 */ /* 0x000e620000000800 */
[----:B-----5:R-:W-:-:S07]  /*9b30*/  F2FP.BF16.F32.PACK_AB R7, R51, R50 ;  /* 0x000000323307723e */ /* 0x020fce00000010ff */
[----:B------:R-:W-:Y:S08]  /*9b40*/  MUFU.EX2 R48, R48 ;  /* 0x0000003000307308 */ /* 0x000ff00000000800 */
[----:B------:R-:W3:Y:S01]  /*9b50*/  MUFU.EX2 R49, R49 ;  /* 0x0000003100317308 */ /* 0x000ee20000000800 */
[----:B-1----:R-:W-:-:S07]  /*9b60*/  F2FP.BF16.F32.PACK_AB R8, R45, R44 ;  /* 0x0000002c2d08723e */ /* 0x002fce00000010ff */
[----:B------:R-:W-:Y:S08]  /*9b70*/  MUFU.EX2 R138, R138 ;  /* 0x0000008a008a7308 */ /* 0x000ff00000000800 */
[----:B------:R-:W1:Y:S01]  /*9b80*/  MUFU.EX2 R139, R139 ;  /* 0x0000008b008b7308 */ /* 0x000e620000000800 */
[----:B---3--:R-:W-:-:S07]  /*9b90*/  F2FP.BF16.F32.PACK_AB R9, R49, R48 ;  /* 0x000000303109723e */ /* 0x008fce00000010ff */
        /* <DEDUP_REMOVED lines=26> */
[----:B-1----:R-:W-:Y:S02]  /*9d40*/  F2FP.BF16.F32.PACK_AB R18, R151, R150 ;  /* 0x000000969712723e */ /* 0x002fe400000010ff */
[----:B---3--:R-:W-:-:S04]  /*9d50*/  F2FP.BF16.F32.PACK_AB R19, R153, R152 ;  /* 0x000000989913723e */ /* 0x008fc800000010ff */
[----:B------:R2:W-:Y:S01]  /*9d60*/  STTM.x16 tmem[UR4], R4 ;  /* 0x00000004000079ed */ /* 0x0005e20008240004 */
[----:B------:R-:W-:Y:S01]  /*9d70*/  USHF.L.U32 UR4, UR10, 0x1f, URZ ;  /* 0x0000001f0a047899 */ /* 0x000fe200080006ff */
[----:B------:R-:W1:Y:S02]  /*9d80*/  FENCE.VIEW.ASYNC.T ;  /* 0x00000000000073c6 */ /* 0x000e640000000200 */
[----:B-1----:R-:W-:-:S03]  /*9d90*/  NOP ;  /* 0x0000000000007918 */ /* 0x002fc60000000000 */
[----:B------:R-:W-:Y:S01]  /*9da0*/  IMAD.U32 R156, RZ, RZ, UR4 ;  /* 0x00000004ff9c7e24 */ /* 0x000fe2000f8e00ff */
[----:B------:R2:W-:Y:S03]  /*9db0*/  @P0 SYNCS.ARRIVE.TRANS64.RED.ART0 RZ, [UR15], R154 ;  /* 0x0000009affff09a7 */ /* 0x0005e6000850040f */
[----:B------:R-:W1:Y:S02]  /*9dc0*/  SYNCS.PHASECHK.TRANS64.TRYWAIT P0, [UR8+0xb8], R156 ;  /* 0x0000b89cff0075a7 */ /* 0x000e640008001108 */
[----:B-12---:R-:W-:Y:S05]  /*9dd0*/  @!P0 BRA `(.L_x_66) ;  /* 0x0000004c00448947 */ /* 0x006fea0003800000 */
.L_x_136:
[----:B------:R-:W-:Y:S01]  /*9de0*/  MOV R5, UR16 ;  /* 0x0000001000057c02 */ /* 0x000fe20008000f00 */
[----:B-1----:R-:W-:Y:S01]  /*9df0*/  FMUL R4, R171, R132 ;  /* 0x00000084ab047220 */ /* 0x002fe20000400000 */
[----:B------:R-:W-:Y:S01]  /*9e00*/  FADD2 R24, R24.F32x2.HI_LO, R34.F32x2.HI_LO ;  /* 0x000000221818724b */ /* 0x000fe20000000000 */
[----:B------:R-:W-:Y:S01]  /*9e10*/  UIADD3 UR12, UPT, UPT, UR12, 0x1, URZ ;  /* 0x000000010c0c7890 */ /* 0x000fe2000fffe0ff */
[----:B------:R-:W-:Y:S01]  /*9e20*/  FADD2 R28, R28.F32x2.HI_LO, R88.F32x2.HI_LO ;  /* 0x000000581c1c724b */ /* 0x000fe20000000000 */
[----:B------:R-:W-:Y:S01]  /*9e30*/  MOV R168, R155 ;  /* 0x0000009b00a87202 */ /* 0x000fe20000000f00 */
[----:B------:R-:W-:Y:S01]  /*9e40*/  FADD2 R4, R4.F32x2.HI_LO, R22.F32x2.HI_LO ;  /* 0x000000160404724b */ /* 0x000fe20000000000 */
[----:B------:R-:W-:Y:S01]  /*9e50*/  UISETP.NE.AND UP0, UPT, UR12, -0x1, UPT ;  /* 0xffffffff0c00788c */ /* 0x000fe2000bf05270 */
[----:B------:R-:W-:Y:S01]  /*9e60*/  FADD2 R30, R30.F32x2.HI_LO, R90.F32x2.HI_LO ;  /* 0x0000005a1e1e724b */ /* 0x000fe20000000000 */
[----:B------:R-:W-:Y:S01]  /*9e70*/  ULOP3.LUT UR10, UR10, 0x1, URZ, 0x3c, !UPT ;  /* 0x000000010a0a7892 */ /* 0x000fe2000f8e3cff */
[----:B------:R-:W-:Y:S01]  /*9e80*/  FADD2 R4, R4.F32x2.HI_LO, R32.F32x2.HI_LO ;  /* 0x000000200404724b */ /* 0x000fe20000000000 */
[----:B------:R-:W-:Y:S01]  /*9e90*/  ULOP3.LUT UR11, UR11, 0x1, URZ, 0x3c, !UPT ;  /* 0x000000010b0b7892 */ /* 0x000fe2000f8e3cff */
[----:B------:R-:W-:-:S02]  /*9ea0*/  FADD2 R24, R24.F32x2.HI_LO, R94.F32x2.HI_LO ;  /* 0x0000005e1818724b */ /* 0x000fc40000000000 */
[----:B------:R-:W-:Y:S02]  /*9eb0*/  FADD2 R28, R28.F32x2.HI_LO, R96.F32x2.HI_LO ;  /* 0x000000601c1c724b */ /* 0x000fe40000000000 */
[----:B------:R-:W-:Y:S02]  /*9ec0*/  FADD2 R30, R30.F32x2.HI_LO, R98.F32x2.HI_LO ;  /* 0x000000621e1e724b */ /* 0x000fe40000000000 */
[----:B------:R-:W-:Y:S02]  /*9ed0*/  FADD2 R4, R4.F32x2.HI_LO, R92.F32x2.HI_LO ;  /* 0x0000005c0404724b */ /* 0x000fe40000000000 */
[----:B------:R-:W-:Y:S02]  /*9ee0*/  FADD2 R24, R24.F32x2.HI_LO, R102.F32x2.HI_LO ;  /* 0x000000661818724b */ /* 0x000fe40000000000 */
[----:B------:R-:W-:Y:S02]  /*9ef0*/  FADD2 R28, R28.F32x2.HI_LO, R104.F32x2.HI_LO ;  /* 0x000000681c1c724b */ /* 0x000fe40000000000 */
        /* <DEDUP_REMOVED lines=51> */
[----:B------:R-:W-:-:S04]  /*a230*/  FADD2 R4, R4.F32x2.HI_LO, R24.F32x2.HI_LO ;  /* 0x000000180404724b */ /* 0x000fc80000000000 */
[----:B------:R-:W-:-:S04]  /*a240*/  FADD2 R4, R4.F32x2.HI_LO, R28.F32x2.HI_LO ;  /* 0x0000001c0404724b */ /* 0x000fc80000000000 */
[----:B------:R-:W-:Y:S01]  /*a250*/  FADD R132, R4, R5 ;  /* 0x0000000504847221 */ /* 0x000fe20000000000 */
[----:B------:R-:W-:Y:S06]  /*a260*/  BRA.U UP0, `(.L_x_67) ;  /* 0xffffffd900447547 */ /* 0x000fec000b83ffff */
.L_x_64:
[----:B------:R-:W-:-:S04]  /*a270*/  UISETP.LT.AND UP0, UPT, UR18, UR17, UPT ;  /* 0x000000111200728c */ /* 0x000fc8000bf01270 */
[----:B------:R-:W-:-:S04]  /*a280*/  USEL UR4, UR18, UR17, UP0 ;  /* 0x0000001112047287 */ /* 0x000fc80008000000 */
[----:B------:R-:W-:-:S09]  /*a290*/  UISETP.GE.AND UP0, UPT, UR4, 0x1, UPT ;  /* 0x000000010400788c */ /* 0x000fd2000bf06270 */
[----:B------:R-:W-:Y:S05]  /*a2a0*/  BRA.U !UP0, `(.L_x_68) ;  /* 0x0000001d082c7547 */ /* 0x000fea000b800000 */
[----:B------:R-:W2:Y:S01]  /*a2b0*/  S2R R161, SR_TID.X ;  /* 0x0000000000a17919 */ /* 0x000ea20000002100 */
[----:B------:R-:W3:Y:S01]  /*a2c0*/  S2UR UR6, SR_CgaCtaId ;  /* 0x00000000000679c3 */ /* 0x000ee20000008800 */
[----:B------:R-:W-:Y:S01]  /*a2d0*/  R2UR UR12, R2 ;  /* 0x00000000020c72ca */ /* 0x000fe200000e0000 */
[----:B------:R-:W-:Y:S01]  /*a2e0*/  UIADD3 UR9, UPT, UPT, UR8, 0x90, URZ ;  /* 0x0000009008097890 */ /* 0x000fe2000fffe0ff */
[----:B------:R-:W-:Y:S01]  /*a2f0*/  IMAD.MOV.U32 R162, RZ, RZ, R155 ;  /* 0x000000ffffa27224 */ /* 0x000fe200078e009b */
[----:B------:R-:W-:Y:S01]  /*a300*/  UMOV UR7, 0x400 ;  /* 0x0000040000077882 */ /* 0x000fe20000000000 */
[----:B------:R-:W4:Y:S01]  /*a310*/  LDCU UR5, c[0x0][0x600] ;  /* 0x0000c000ff0577ac */ /* 0x000f220008000800 */
[----:B------:R-:W-:-:S08]  /*a320*/  UIADD3 UR8, UPT, UPT, -UR4, URZ, URZ ;  /* 0x000000ff04087290 */ /* 0x000fd0000fffe1ff */
[----:B------:R-:W-:-:S03]  /*a330*/  UPRMT UR9, UR12, 0x654, UR9 ;  /* 0x000006540c097896 */ /* 0x000fc60008000009 */
[----:B------:R-:W-:Y:S01]  /*a340*/  UMOV UR12, URZ ;  /* 0x000000ff000c7c82 */ /* 0x000fe20008000000 */
[----:B---3--:R-:W-:Y:S01]  /*a350*/  ULEA UR7, UR6, UR7, 0x18 ;  /* 0x0000000706077291 */ /* 0x008fe2000f8ec0ff */
[----:B--2---:R-:W-:-:S05]  /*a360*/  IMAD.U32 R160, R161, 0x10000, RZ ;  /* 0x00010000a1a07824 */ /* 0x004fca00078e00ff */
[----:B------:R-:W-:-:S04]  /*a370*/  LOP3.LUT R160, R160, 0x600000, RZ, 0xc0, !PT ;  /* 0x00600000a0a07812 */ /* 0x000fc800078ec0ff */
[C---:B------:R-:W-:Y:S02]  /*a380*/  LOP3.LUT R159, R160.reuse, 0x70, RZ, 0xfc, !PT ;  /* 0x00000070a09f7812 */ /* 0x040fe400078efcff */
[C---:B------:R-:W-:Y:S02]  /*a390*/  LOP3.LUT R158, R160.reuse, 0x50, RZ, 0xfc, !PT ;  /* 0x00000050a09e7812 */ /* 0x040fe400078efcff */
[C---:B------:R-:W-:Y:S02]  /*a3a0*/  LOP3.LUT R154, R160.reuse, 0x60, RZ, 0xfc, !PT ;  /* 0x00000060a09a7812 */ /* 0x040fe400078efcff */
[C---:B------:R-:W-:Y:S02]  /*a3b0*/  LOP3.LUT R133, R160.reuse, 0x40, RZ, 0xfc, !PT ;  /* 0x00000040a0857812 */ /* 0x040fe400078efcff */
[----:B----4-:R-:W-:-:S07]  /*a3c0*/  LOP3.LUT R3, R160, 0x20, RZ, 0xfc, !PT ;  /* 0x00000020a0037812 */ /* 0x010fce00078efcff */
.L_x_71:
[----:B------:R-:W-:Y:S01]  /*a3d0*/  USHF.L.U32 UR4, UR11, 0x1f, URZ ;  /* 0x0000001f0b047899 */ /* 0x000fe200080006ff */
[----:B------:R-:W-:-:S05]  /*a3e0*/  R2UR UR6, R160 ;  /* 0x00000000a00672ca */ /* 0x000fca00000e0000 */
[----:B-1----:R-:W-:-:S04]  /*a3f0*/  MOV R4, UR4 ;  /* 0x0000000400047c02 */ /* 0x002fc80008000f00 */
[----:B------:R-:W1:Y:S02]  /*a400*/  SYNCS.PHASECHK.TRANS64.TRYWAIT P0, [UR7+0x80], R4 ;  /* 0x00008004ff0075a7 */ /* 0x000e640008001107 */
[----:B-1----:R-:W-:Y:S05]  /*a410*/  @!P0 BRA `(.L_x_69) ;  /* 0x0000004400d48947 */ /* 0x002fea0003800000 */
.L_x_138:
[----:B------:R-:W2:Y:S01]  /*a420*/  LDTM.x32 R100, tmem[UR6] ;  /* 0x00000006006479ee */ /* 0x000ea200082c0000 */
[----:B------:R-:W-:Y:S02]  /*a430*/  R2UR UR4, R3 ;  /* 0x00000000030472ca */ /* 0x000fe400000e0000 */
[----:B------:R-:W-:-:S11]  /*a440*/  R2UR UR6, R133 ;  /* 0x00000000850672ca */ /* 0x000fd600000e0000 */
[----:B------:R-:W3:Y:S01]  /*a450*/  LDTM.x32 R68, tmem[UR4] ;  /* 0x00000004004479ee */ /* 0x000ee200082c0000 */
[----:B------:R-:W-:Y:S01]  /*a460*/  R2UR UR4, R154 ;  /* 0x000000009a0472ca */ /* 0x000fe200000e0000 */
[----:B------:R-:W4:Y:S01]  /*a470*/  LDTM.x32 R36, tmem[UR6] ;  /* 0x00000006002479ee */ /* 0x000f2200082c0000 */
[----:B--2---:R-:W-:Y:S02]  /*a480*/  FMNMX3 R136, R162, R100, R101, !PT ;  /* 0x00000064a2887276 */ /* 0x004fe40007800065 */
[----:B------:R-:W-:Y:S02]  /*a490*/  FMNMX R135, R102, R103, !PT ;  /* 0x0000006766877209 */ /* 0x000fe40007800000 */
[----:B------:R-:W-:-:S07]  /*a4a0*/  FMNMX R134, R104, R105, !PT ;  /* 0x0000006968867209 */ /* 0x000fce0007800000 */
[----:B-1----:R-:W1:Y:S01]  /*a4b0*/  LDTM.x32 R4, tmem[UR4] ;  /* 0x00000004000479ee */ /* 0x002e6200082c0000 */
[----:B------:R-:W-:Y:S02]  /*a4c0*/  FMNMX R155, R106, R107, !PT ;  /* 0x0000006b6a9b7209 */ /* 0x000fe40007800000 */
        /* <DEDUP_REMOVED lines=12> */
[----:B---3--:R-:W-:Y:S02]  /*a590*/  FMNMX3 R136, R136, R68, R69, !PT ;  /* 0x0000004488887276 */ /* 0x008fe40007800045 */
        /* <DEDUP_REMOVED lines=15> */
[----:B----4-:R-:W-:-:S02]  /*a690*/  FMNMX3 R136, R136, R36, R37, !PT ;  /* 0x0000002488887276 */ /* 0x010fc40007800025 */
        /* <DEDUP_REMOVED lines=15> */
[----:B-1----:R-:W-:Y:S02]  /*a790*/  FMNMX3 R136, R136, R4, R5, !PT ;  /* 0x0000000488887276 */ /* 0x002fe40007800005 */
        /* <DEDUP_REMOVED lines=15> */
[----:B------:R-:W-:Y:S02]  /*a890*/  FMNMX R135, R136, R135, !PT ;  /* 0x0000008788877209 */ /* 0x000fe40007800000 */
[----:B------:R-:W-:Y:S02]  /*a8a0*/  R2UR UR4, R133 ;  /* 0x00000000850472ca */ /* 0x000fe400000e0000 */
[----:B------:R-:W-:-:S04]  /*a8b0*/  FMNMX3 R155, R135, R134, R155, !PT ;  /* 0x00000086879b7276 */ /* 0x000fc8000780009b */
[----:B------:R-:W-:-:S04]  /*a8c0*/  FSETP.NEU.AND P0, PT, R155, -INF , PT ;  /* 0xff8000009b00780b */ /* 0x000fc80003f0d000 */
[----:B------:R-:W-:Y:S02]  /*a8d0*/  FSEL R163, R155, RZ, P0 ;  /* 0x000000ff9ba37208 */ /* 0x000fe40000000000 */
[----:B------:R-:W-:-:S03]  /*a8e0*/  ELECT P0, URZ, PT ;  /* 0x0000000000ff782f */ /* 0x000fc60003800000 */
[----:B------:R-:W-:-:S04]  /*a8f0*/  FADD R165, -R163, R162 ;  /* 0x000000a2a3a57221 */ /* 0x000fc80000000100 */
[----:B------:R-:W-:-:S05]  /*a900*/  FMUL R165, R165, UR5 ;  /* 0x00000005a5a57c20 */ /* 0x000fca0008400000 */
[----:B------:R-:W-:Y:S02]  /*a910*/  FSETP.GE.AND P1, PT, R165, -8, PT ;  /* 0xc1000000a500780b */ /* 0x000fe40003f26000 */
[----:B------:R-:W1:Y:S02]  /*a920*/  MUFU.EX2 R165, R165 ;  /* 0x000000a500a57308 */ /* 0x000e640000000800 */
[C---:B------:R-:W-:Y:S02]  /*a930*/  FSEL R163, R162.reuse, R163, P1 ;  /* 0x000000a3a2a37208 */ /* 0x040fe40000800000 */
[----:B------:R-:W-:-:S03]  /*a940*/  FSEL R155, R162, R155, P1 ;  /* 0x0000009ba29b7208 */ /* 0x000fc60000800000 */
[----:B------:R-:W-:-:S04]  /*a950*/  FFMA R163, -R163, UR5, RZ ;  /* 0x00000005a3a37c23 */ /* 0x000fc800080001ff */
[--C-:B------:R-:W-:Y:S02]  /*a960*/  FFMA2 R134, R100.F32x2.HI_LO, UR5.F32, R163.reuse.F32 ;  /* 0x0000000564867c49 */ /* 0x100fe400092000a3 */
[--C-:B------:R-:W-:Y:S02]  /*a970*/  FFMA2 R136, R102.F32x2.HI_LO, UR5.F32, R163.reuse.F32 ;  /* 0x0000000566887c49 */ /* 0x100fe400092000a3 */
[--C-:B------:R-:W-:Y:S02]  /*a980*/  FFMA2 R138, R104.F32x2.HI_LO, UR5.F32, R163.reuse.F32 ;  /* 0x00000005688a7c49 */ /* 0x100fe400092000a3 */
[--C-:B------:R-:W-:Y:S01]  /*a990*/  FFMA2 R140, R106.F32x2.HI_LO, UR5.F32, R163.reuse.F32 ;  /* 0x000000056a8c7c49 */ /* 0x100fe200092000a3 */
[----:B------:R-:W-:Y:S01]  /*a9a0*/  MUFU.EX2 R134, R134 ;  /* 0x0000008600867308 */ /* 0x000fe20000000800 */
[----:B------:R-:W-:Y:S02]  /*a9b0*/  FFMA2 R142, R108.F32x2.HI_LO, UR5.F32, R163.F32 ;  /* 0x000000056c8e7c49 */ /* 0x000fe400092000a3 */
[----:B------:R-:W-:-:S02]  /*a9c0*/  IMAD.SHL.U32 R106, R161, 0x4, RZ ;  /* 0x00000004a16a7824 */ /* 0x000fc400078e00ff */
[--C-:B------:R-:W-:Y:S01]  /*a9d0*/  FFMA2 R144, R110.F32x2.HI_LO, UR5.F32, R163.reuse.F32 ;  /* 0x000000056e907c49 */ /* 0x100fe200092000a3 */
[----:B-1----:R-:W-:Y:S01]  /*a9e0*/  FSEL R165, R165, 1, !P1 ;  /* 0x3f800000a5a57808 */ /* 0x002fe20004800000 */
[--C-:B------:R-:W-:Y:S02]  /*a9f0*/  FFMA2 R146, R112.F32x2.HI_LO, UR5.F32, R163.reuse.F32 ;  /* 0x0000000570927c49 */ /* 0x100fe400092000a3 */
[----:B------:R-:W-:Y:S02]  /*aa00*/  IMAD.U32 R108, RZ, RZ, UR14 ;  /* 0x0000000eff6c7e24 */ /* 0x000fe4000f8e00ff */
[--C-:B------:R-:W-:Y:S01]  /*aa10*/  FFMA2 R148, R114.F32x2.HI_LO, UR5.F32, R163.reuse.F32 ;  /* 0x0000000572947c49 */ /* 0x100fe200092000a3 */
[----:B------:R-:W1:Y:S01]  /*aa20*/  MUFU.EX2 R135, R135 ;  /* 0x0000008700877308 */ /* 0x000e620000000800 */
[--C-:B------:R-:W-:Y:S01]  /*aa30*/  FFMA2 R116, R116.F32x2.HI_LO, UR5.F32, R163.reuse.F32 ;  /* 0x0000000574747c49 */ /* 0x100fe200092000a3 */
[----:B------:R-:W-:Y:S01]  /*aa40*/  LOP3.LUT R106, R106, 0x1fc, RZ, 0xc0, !PT ;  /* 0x000001fc6a6a7812 */ /* 0x000fe200078ec0ff */
        /* <DEDUP_REMOVED lines=9> */
[----:B------:R-:W3:Y:S01]  /*aae0*/  MUFU.EX2 R137, R137 ;  /* 0x0000008900897308 */ /* 0x000ee20000000800 */
[----:B-1----:R-:W-:Y:S01]  /*aaf0*/  F2FP.BF16.F32.PACK_AB R100, R135, R134 ;  /* 0x000000868764723e */ /* 0x002fe200000010ff */
        /* <DEDUP_REMOVED lines=41> */
[----:B------:R-:W-:-:S04]  /*ad90*/  FFMA2 R10, R10.F32x2.HI_LO, UR5.F32, R163.F32 ;  /* 0x000000050a0a7c49 */ /* 0x000fc800092000a3 */
[----:B------:R-:W-:Y:S08]  /*ada0*/  MUFU.EX2 R146, R146 ;  /* 0x0000009200927308 */ /* 0x000ff00000000800 */
[----:B------:R-:W2:Y:S01]  /*adb0*/  MUFU.EX2 R147, R147 ;  /* 0x0000009300937308 */ /* 0x000ea20000000800 */
[----:B---3--:R-:W-:-:S07]  /*adc0*/  F2FP.BF16.F32.PACK_AB R105, R145, R144 ;  /* 0x000000909169723e */ /* 0x008fce00000010ff */
[----:B------:R-:W-:Y:S08]  /*add0*/  MUFU.EX2 R148, R148 ;  /* 0x0000009400947308 */ /* 0x000ff00000000800 */
[----:B------:R-:W1:Y:S01]  /*ade0*/  MUFU.EX2 R149, R149 ;  /* 0x0000009500957308 */ /* 0x000e620000000800 */
[----:B--2---:R-:W-:-:S07]  /*adf0*/  F2FP.BF16.F32.PACK_AB R106, R147, R146 ;  /* 0x00000092936a723e */ /* 0x004fce00000010ff */
[----:B------:R-:W-:Y:S08]  /*ae00*/  MUFU.EX2 R116, R116 ;  /* 0x0000007400747308 */ /* 0x000ff00000000800 */
        /* <DEDUP_REMOVED lines=30> */
[----:B------:R-:W3:Y:S01]  /*aff0*/  MUFU.EX2 R153, R153 ;  /* 0x0000009900997308 */ /* 0x000ee20000000800 */
[----:B--2---:R-:W-:-:S07]  /*b000*/  F2FP.BF16.F32.PACK_AB R68, R151, R150 ;  /* 0x000000969744723e */ /* 0x004fce00000010ff */
[----:B------:R-:W-:Y:S08]  /*b010*/  MUFU.EX2 R156, R156 ;  /* 0x0000009c009c7308 */ /* 0x000ff00000000800 */
[----:B------:R-:W2:Y:S01]  /*b020*/  MUFU.EX2 R157, R157 ;  /* 0x0000009d009d7308 */ /* 0x000ea20000000800 */
[----:B---3--:R-:W-:-:S07]  /*b030*/  F2FP.BF16.F32.PACK_AB R69, R153, R152 ;  /* 0x000000989945723e */ /* 0x008fce00000010ff */
[----:B------:R-:W-:Y:S08]  /*b040*/  MUFU.EX2 R84, R84 ;  /* 0x0000005400547308 */ /* 0x000ff00000000800 */
[----:B------:R-:W3:Y:S01]  /*b050*/  MUFU.EX2 R85, R85 ;  /* 0x0000005500557308 */ /* 0x000ee20000000800 */
[----:B--2---:R-:W-:-:S07]  /*b060*/  F2FP.BF16.F32.PACK_AB R70, R157, R156 ;  /* 0x0000009c9d46723e */ /* 0x004fce00000010ff */
[----:B------:R-:W-:Y:S01]  /*b070*/  MUFU.EX2 R86, R86 ;  /* 0x0000005600567308 */ /* 0x000fe20000000800 */
[--C-:B-1----:R-:W-:Y:S02]  /*b080*/  FFMA2 R102, R76.F32x2.HI_LO, UR5.F32, R163.reuse.F32 ;  /* 0x000000054c667c49 */ /* 0x102fe400092000a3 */
[--C-:B------:R-:W-:Y:S02]  /*b090*/  FFMA2 R104, R78.F32x2.HI_LO, UR5.F32, R163.reuse.F32 ;  /* 0x000000054e687c49 */ /* 0x100fe400092000a3 */
[--C-:B------:R-:W-:Y:S02]  /*b0a0*/  FFMA2 R106, R80.F32x2.HI_LO, UR5.F32, R163.reuse.F32 ;  /* 0x00000005506a7c49 */ /* 0x100fe400092000a3 */
[--C-:B------:R-:W-:Y:S01]  /*b0b0*/  FFMA2 R108, R82.F32x2.HI_LO, UR5.F32, R163.reuse.F32 ;  /* 0x00000005526c7c49 */ /* 0x100fe200092000a3 */
[----:B------:R-:W-:Y:S01]  /*b0c0*/  MUFU.EX2 R100, R74 ;  /* 0x0000004a00647308 */ /* 0x000fe20000000800 */
[----:B---3--:R-:W-:Y:S01]  /*b0d0*/  F2FP.BF16.F32.PACK_AB R76, R85, R84 ;  /* 0x00000054554c723e */ /* 0x008fe200000010ff */
[----:B------:R-:W-:-:S02]  /*b0e0*/  FFMA2 R110, R36.F32x2.HI_LO, UR5.F32, R163.F32 ;  /* 0x00000005246e7c49 */ /* 0x000fc400092000a3 */
[--C-:B------:R-:W-:Y:S02]  /*b0f0*/  FFMA2 R112, R38.F32x2.HI_LO, UR5.F32, R163.reuse.F32 ;  /* 0x0000000526707c49 */ /* 0x100fe400092000a3 */
[----:B------:R-:W-:Y:S02]  /*b100*/  FFMA2 R114, R40.F32x2.HI_LO, UR5.F32, R163.F32 ;  /* 0x0000000528727c49 */ /* 0x000fe400092000a3 */
[----:B------:R-:W1:Y:S08]  /*b110*/  MUFU.EX2 R101, R75 ;  /* 0x0000004b00657308 */ /* 0x000e700000000800 */
        /* <DEDUP_REMOVED lines=12> */
[----:B------:R-:W2:Y:S08]  /*b1e0*/  MUFU.EX2 R87, R87 ;  /* 0x0000005700577308 */ /* 0x000eb00000000800 */
[----:B------:R-:W-:Y:S01]  /*b1f0*/  MUFU.EX2 R88, R88 ;  /* 0x0000005800587308 */ /* 0x000fe20000000800 */
[----:B-1----:R-:W-:-:S07]  /*b200*/  F2FP.BF16.F32.PACK_AB R75, R109, R108 ;  /* 0x0000006c6d4b723e */ /* 0x002fce00000010ff */
        /* <DEDUP_REMOVED lines=31> */
[----:B------:R-:W-:Y:S01]  /*b400*/  MUFU.EX2 R54, R54 ;  /* 0x0000003600367308 */ /* 0x000fe20000000800 */
[--C-:B--2---:R-:W-:Y:S02]  /*b410*/  FFMA2 R70, R44.F32x2.HI_LO, UR5.F32, R163.reuse.F32 ;  /* 0x000000052c467c49 */ /* 0x104fe400092000a3 */
        /* <DEDUP_REMOVED lines=46> */
[----:B------:R-:W3:Y:S01]  /*b700*/  FENCE.VIEW.ASYNC.T ;  /* 0x00000000000073c6 */ /* 0x000ee20000000200 */
[----:B------:R-:W-:Y:S08]  /*b710*/  MUFU.EX2 R80, R80 ;  /* 0x0000005000507308 */ /* 0x000ff00000000800 */
[----:B------:R-:W4:Y:S01]  /*b720*/  MUFU.EX2 R81, R81 ;  /* 0x0000005100517308 */ /* 0x000f220000000800 */
[----:B-1----:R-:W-:-:S07]  /*b730*/  F2FP.BF16.F32.PACK_AB R4, R79, R78 ;  /* 0x0000004e4f04723e */ /* 0x002fce00000010ff */
[----:B------:R-:W-:Y:S08]  /*b740*/  MUFU.EX2 R82, R82 ;  /* 0x0000005200527308 */ /* 0x000ff00000000800 */
[----:B------:R-:W1:Y:S01]  /*b750*/  MUFU.EX2 R83, R83 ;  /* 0x0000005300537308 */ /* 0x000e620000000800 */
[----:B----4-:R-:W-:-:S07]  /*b760*/  F2FP.BF16.F32.PACK_AB R5, R81, R80 ;  /* 0x000000505105723e */ /* 0x010fce00000010ff */
[----:B------:R-:W-:Y:S08]  /*b770*/  MUFU.EX2 R20, R20 ;  /* 0x0000001400147308 */ /* 0x000ff00000000800 */
[----:B------:R-:W4:Y:S01]  /*b780*/  MUFU.EX2 R21, R21 ;  /* 0x0000001500157308 */ /* 0x000f220000000800 */
[----:B-1----:R-:W-:-:S07]  /*b790*/  F2FP.BF16.F32.PACK_AB R6, R83, R82 ;  /* 0x000000525306723e */ /* 0x002fce00000010ff */
[----:B------:R-:W-:Y:S01]  /*b7a0*/  MUFU.EX2 R22, R22 ;  /* 0x0000001600167308 */ /* 0x000fe20000000800 */
[--C-:B--2---:R-:W-:Y:S02]  /*b7b0*/  FFMA2 R38, R12.F32x2.HI_LO, UR5.F32, R163.reuse.F32 ;  /* 0x000000050c267c49 */ /* 0x104fe400092000a3 */
[----:B------:R-:W-:Y:S02]  /*b7c0*/  IMAD.MOV.U32 R46, RZ, RZ, 0x1 ;  /* 0x00000001ff2e7424 */ /* 0x000fe400078e00ff */
[--C-:B------:R-:W-:Y:S02]  /*b7d0*/  FFMA2 R40, R14.F32x2.HI_LO, UR5.F32, R163.reuse.F32 ;  /* 0x000000050e287c49 */ /* 0x100fe400092000a3 */
[--C-:B------:R-:W-:Y:S01]  /*b7e0*/  FFMA2 R42, R16.F32x2.HI_LO, UR5.F32, R163.reuse.F32 ;  /* 0x00000005102a7c49 */ /* 0x100fe200092000a3 */
[----:B---3--:R1:W-:Y:S01]  /*b7f0*/  SYNCS.ARRIVE.TRANS64.RED.ART0 RZ, [UR13], R46 ;  /* 0x0000002effff79a7 */ /* 0x0083e2000850040d */
[----:B------:R-:W-:Y:S01]  /*b800*/  FFMA2 R44, R18.F32x2.HI_LO, UR5.F32, R163.F32 ;  /* 0x00000005122c7c49 */ /* 0x000fe200092000a3 */
[----:B------:R-:W-:Y:S01]  /*b810*/  MUFU.EX2 R36, R10 ;  /* 0x0000000a00247308 */ /* 0x000fe20000000800 */
[----:B----4-:R-:W-:-:S07]  /*b820*/  F2FP.BF16.F32.PACK_AB R12, R21, R20 ;  /* 0x00000014150c723e */ /* 0x010fce00000010ff */
[----:B------:R-:W2:Y:S08]  /*b830*/  MUFU.EX2 R37, R11 ;  /* 0x0000000b00257308 */ /* 0x000eb00000000800 */
        /* <DEDUP_REMOVED lines=9> */
[----:B------:R-:W-:Y:S08]  /*b8d0*/  MUFU.EX2 R44, R44 ;  /* 0x0000002c002c7308 */ /* 0x000ff00000000800 */
[----:B------:R-:W2:Y:S01]  /*b8e0*/  MUFU.EX2 R45, R45 ;  /* 0x0000002d002d7308 */ /* 0x000ea20000000800 */
[----:B---3--:R-:W-:-:S07]  /*b8f0*/  F2FP.BF16.F32.PACK_AB R10, R43, R42 ;  /* 0x0000002a2b0a723e */ /* 0x008fce00000010ff */
[----:B------:R-:W3:Y:S08]  /*b900*/  MUFU.EX2 R23, R23 ;  /* 0x0000001700177308 */ /* 0x000ef00000000800 */
[----:B------:R-:W-:Y:S01]  /*b910*/  MUFU.EX2 R24, R24 ;  /* 0x0000001800187308 */ /* 0x000fe20000000800 */
[----:B--2---:R-:W-:-:S07]  /*b920*/  F2FP.BF16.F32.PACK_AB R11, R45, R44 ;  /* 0x0000002c2d0b723e */ /* 0x004fce00000010ff */
        /* <DEDUP_REMOVED lines=16> */
[----:B--2---:R-:W-:Y:S02]  /*ba30*/  F2FP.BF16.F32.PACK_AB R18, R33, R32 ;  /* 0x000000202112723e */ /* 0x004fe400000010ff */
[----:B---3--:R-:W-:-:S04]  /*ba40*/  F2FP.BF16.F32.PACK_AB R19, R35, R34 ;  /* 0x000000222313723e */ /* 0x008fc800000010ff */
[----:B------:R1:W-:Y:S01]  /*ba50*/  STTM.x16 tmem[UR4], R4 ;  /* 0x00000004000079ed */ /* 0x0003e20008240004 */
[----:B------:R-:W-:Y:S01]  /*ba60*/  USHF.L.U32 UR4, UR10, 0x1f, URZ ;  /* 0x0000001f0a047899 */ /* 0x000fe200080006ff */
[----:B------:R-:W2:Y:S02]  /*ba70*/  FENCE.VIEW.ASYNC.T ;  /* 0x00000000000073c6 */ /* 0x000ea40000000200 */
[----:B--2---:R-:W-:-:S03]  /*ba80*/  NOP ;  /* 0x0000000000007918 */ /* 0x004fc60000000000 */
[----:B------:R-:W-:Y:S01]  /*ba90*/  IMAD.U32 R47, RZ, RZ, UR4 ;  /* 0x00000004ff2f7e24 */ /* 0x000fe2000f8e00ff */
[----:B------:R1:W-:Y:S03]  /*baa0*/  @P0 SYNCS.ARRIVE.TRANS64.RED.ART0 RZ, [UR9], R46 ;  /* 0x0000002effff09a7 */ /* 0x0003e60008500409 */
[----:B------:R-:W2:Y:S02]  /*bab0*/  SYNCS.PHASECHK.TRANS64.TRYWAIT P0, [UR7+0xb8], R47 ;  /* 0x0000b82fff0075a7 */ /* 0x000ea40008001107 */
[----:B-12---:R-:W-:Y:S05]  /*bac0*/  @!P0 BRA `(.L_x_70) ;  /* 0x0000003000488947 */ /* 0x006fea0003800000 */
.L_x_140:
[----:B------:R-:W-:Y:S01]  /*bad0*/  MOV R5, UR12 ;  /* 0x0000000c00057c02 */ /* 0x000fe20008000f00 */
[----:B-1----:R-:W-:Y:S01]  /*bae0*/  FMUL R4, R165, R132 ;  /* 0x00000084a5047220 */ /* 0x002fe20000400000 */
[----:B------:R-:W-:Y:S01]  /*baf0*/  FADD2 R136, R136.F32x2.HI_LO, R144.F32x2.HI_LO ;  /* 0x000000908888724b */ /* 0x000fe20000000000 */
[----:B------:R-:W-:Y:S01]  /*bb00*/  UIADD3 UR8, UPT, UPT, UR8, 0x1, URZ ;  /* 0x0000000108087890 */ /* 0x000fe2000fffe0ff */
[----:B------:R-:W-:Y:S01]  /*bb10*/  FADD2 R138, R138.F32x2.HI_LO, R146.F32x2.HI_LO ;  /* 0x000000928a8a724b */ /* 0x000fe20000000000 */
[----:B------:R-:W-:Y:S01]  /*bb20*/  MOV R162, R155 ;  /* 0x0000009b00a27202 */ /* 0x000fe20000000f00 */
[----:B------:R-:W-:Y:S01]  /*bb30*/  FADD2 R4, R4.F32x2.HI_LO, R134.F32x2.HI_LO ;  /* 0x000000860404724b */ /* 0x000fe20000000000 */
[----:B------:R-:W-:Y:S01]  /*bb40*/  UISETP.NE.AND UP0, UPT, UR8, URZ, UPT ;  /* 0x000000ff0800728c */ /* 0x000fe2000bf05270 */
        /* <DEDUP_REMOVED lines=65> */
.L_x_68:
[----:B-1----:R-:W1:Y:S01]  /*bf60*/  S2R R4, SR_TID.X ;  /* 0x0000000000047919 */ /* 0x002e620000002100 */
[----:B------:R-:W2:Y:S01]  /*bf70*/  S2UR UR4, SR_CgaCtaId ;  /* 0x00000000000479c3 */ /* 0x000ea20000008800 */
[----:B------:R-:W-:Y:S01]  /*bf80*/  UMOV UR5, 0x400 ;  /* 0x0000040000057882 */ /* 0x000fe20000000000 */
[----:B------:R-:W-:Y:S01]  /*bf90*/  MOV R3, UR14 ;  /* 0x0000000e00037c02 */ /* 0x000fe20008000f00 */
[----:B--2---:R-:W-:Y:S01]  /*bfa0*/  ULEA UR4, UR4, UR5, 0x18 ;  /* 0x0000000504047291 */ /* 0x004fe2000f8ec0ff */
[----:B-1----:R-:W-:-:S05]  /*bfb0*/  IMAD.SHL.U32 R4, R4, 0x4, RZ ;  /* 0x0000000404047824 */ /* 0x002fca00078e00ff */
[----:B------:R-:W-:-:S05]  /*bfc0*/  LOP3.LUT R4, R4, 0x1fc, RZ, 0xc0, !PT ;  /* 0x000001fc04047812 */ /* 0x000fca00078ec0ff */
[----:B------:R1:W-:Y:S04]  /*bfd0*/  STS [R4+UR4+0xfc], R132 ;  /* 0x0000fc8404007988 */ /* 0x0003e80008000804 */
[----:B------:R1:W-:Y:S01]  /*bfe0*/  STS [R4+UR4+0x2fc], R155 ;  /* 0x0002fc9b04007988 */ /* 0x0003e20008000804 */
[----:B------:R1:W-:Y:S06]  /*bff0*/  BAR.ARV R3, 0x40 ;  /* 0x000100030000751d */ /* 0x0003ec0000002000 */
.L_x_60:
[----:B-12-45:R-:W1:Y:S01]  /*c000*/  S2R R4, SR_CgaCtaId ;  /* 0x0000000000047919 */ /* 0x036e620000008800 */
[----:B------:R-:W-:Y:S01]  /*c010*/  USHF.L.U32 UR4, UR10, 0x1f, URZ ;  /* 0x0000001f0a047899 */ /* 0x000fe200080006ff */
[----:B------:R-:W-:-:S04]  /*c020*/  MOV R3, 0x400 ;  /* 0x0000040000037802 */ /* 0x000fc80000000f00 */
[----:B-1----:R-:W-:Y:S01]  /*c030*/  LEA R4, R4, R3, 0x18 ;  /* 0x0000000304047211 */ /* 0x002fe200078ec0ff */
[----:B------:R-:W-:-:S04]  /*c040*/  IMAD.U32 R3, RZ, RZ, UR4 ;  /* 0x00000004ff037e24 */ /* 0x000fc8000f8e00ff */
[----:B------:R-:W1:Y:S02]  /*c050*/  SYNCS.PHASECHK.TRANS64.TRYWAIT P0, [R4+URZ+0xb8], R3 ;  /* 0x0000b803040075a7 */ /* 0x000e6400080011ff */
[----:B-1----:R-:W-:Y:S05]  /*c060*/  @!P0 BRA `(.L_x_72) ;  /* 0x0000002c00008947 */ /* 0x002fea0003800000 */
.L_x_142:
[----:B------:R-:W-:Y:S06]  /*c070*/  BAR.ARV 0x2, 0x120 ;  /* 0x0084800000007b1d */ /* 0x000fec0000002000 */
[----:B------:R-:W-:Y:S05]  /*c080*/  BRA `(.L_x_73) ;  /* 0x0000000000347947 */ /* 0x000fea0003800000 */
.L_x_58:
        /* <DEDUP_REMOVED lines=12> */
.L_x_74:
[----:B------:R-:W-:Y:S01]  /*c150*/  NOP ;  /* 0x0000000000007918 */ /* 0x000fe20000000000 */
.L_x_73:
[----:B-1-3--:R-:W-:-:S13]  /*c160*/  R2UR UR5, R0 ;  /* 0x00000000000572ca */ /* 0x00afda00000e0000 */
[----:B------:R-:W-:Y:S02]  /*c170*/  UISETP.NE.AND UP0, UPT, UR5, 0xc, UPT ;  /* 0x0000000c0500788c */ /* 0x000fe4000bf05270 */
[----:B------:R-:W-:-:S04]  /*c180*/  ULOP3.LUT UR4, UR5, 0xfffffffc, URZ, 0xc0, !UPT ;  /* 0xfffffffc05047892 */ /* 0x000fc8000f8ec0ff */
[----:B------:R-:W-:-:S03]  /*c190*/  UISETP.NE.AND UP1, UPT, UR4, 0x8, UPT ;  /* 0x000000080400788c */ /* 0x000fc6000bf25270 */
[----:B------:R-:W-:Y:S08]  /*c1a0*/  BRA.U UP0, `(.L_x_75) ;  /* 0x00000001002c7547 */ /* 0x000ff0000b800000 */
        /* <DEDUP_REMOVED lines=11> */
.L_x_75:
[----:B------:R-:W-:Y:S01]  /*c260*/  NOP ;  /* 0x0000000000007918 */ /* 0x000fe20000000000 */
[----:B------:R-:W-:Y:S05]  /*c270*/  BRA.U UP1, `(.L_x_76) ;  /* 0x0000001901dc7547 */ /* 0x000fea000b800000 */
[----:B------:R-:W-:-:S08]  /*c280*/  NOP ;  /* 0x0000000000007918 */ /* 0x000fd00000000000 */
[----:B------:R-:W1:-:S00]  /*c290*/  USETMAXREG.DEALLOC.CTAPOOL 0x50 ;  /* 0x00000050000079c8 */ /* 0x000e4000080e0500 */
[----:B------:R-:W2:Y:S01]  /*c2a0*/  S2UR UR19, SR_CTAID.X ;  /* 0x00000000001379c3 */ /* 0x000ea20000002500 */
[----:B-1----:R-:W2:Y:S01]  /*c2b0*/  LDCU UR4, c[0x0][0x640] ;  /* 0x0000c800ff0477ac */ /* 0x002ea20008000800 */
[----:B------:R-:W-:Y:S01]  /*c2c0*/  R2UR UR15, R2 ;  /* 0x00000000020f72ca */ /* 0x000fe200000e0000 */
[----:B------:R-:W1:Y:S01]  /*c2d0*/  S2R R36, SR_TID.X ;  /* 0x0000000000247919 */ /* 0x000e620000002100 */
[----:B------:R-:W-:Y:S01]  /*c2e0*/  IMAD.MOV.U32 R2, RZ, RZ, 0x1 ;  /* 0x00000001ff027424 */ /* 0x000fe200078e00ff */
[----:B------:R-:W4:Y:S01]  /*c2f0*/  LDCU.U8 UR8, c[0x0][0x644] ;  /* 0x0000c880ff0877ac */ /* 0x000f220008000000 */
[----:B------:R-:W-:Y:S01]  /*c300*/  IMAD.MOV.U32 R6, RZ, RZ, 0x1 ;  /* 0x00000001ff067424 */ /* 0x000fe200078e00ff */
[----:B------:R-:W5:Y:S01]  /*c310*/  LDCU.U8 UR7, c[0x0][0x645] ;  /* 0x0000c8a0ff0777ac */ /* 0x000f620008000000 */
[----:B------:R-:W3:Y:S01]  /*c320*/  LDCU UR6, c[0x0][0x654] ;  /* 0x0000ca80ff0677ac */ /* 0x000ee20008000800 */
[----:B------:R-:W1:Y:S01]  /*c330*/  LDCU.U8 UR13, c[0x0][0x638] ;  /* 0x0000c700ff0d77ac */ /* 0x000e620008000000 */
[----:B------:R-:W1:Y:S01]  /*c340*/  LDCU.U8 UR14, c[0x0][0x650] ;  /* 0x0000ca00ff0e77ac */ /* 0x000e620008000000 */
[----:B--2---:R-:W-:Y:S01]  /*c350*/  UIMAD.WIDE.U32 UR4, UR19, UR4, URZ ;  /* 0x00000004130472a5 */ /* 0x004fe2000f8e00ff */
[----:B------:R-:W2:Y:S03]  /*c360*/  LDCU.U8 UR11, c[0x0][0x639] ;  /* 0x0000c720ff0b77ac */ /* 0x000ea60008000000 */
[----:B------:R-:W-:Y:S01]  /*c370*/  UIADD3 UR4, UPT, UPT, -UR5, UR19, URZ ;  /* 0x0000001305047290 */ /* 0x000fe2000fffe1ff */
[----:B------:R-:W2:Y:S01]  /*c380*/  LDCU.U8 UR12, c[0x0][0x651] ;  /* 0x0000ca20ff0c77ac */ /* 0x000ea20008000000 */
[C---:B-1--45:R-:W-:Y:S01]  /*c390*/  IMAD.SHL.U32 R4, R36.reuse, 0x80, RZ ;  /* 0x0000008024047824 */ /* 0x072fe200078e00ff */
[----:B------:R-:W-:Y:S01]  /*c3a0*/  LOP3.LUT R56, R36, 0x7f, RZ, 0xc0, !PT ;  /* 0x0000007f24387812 */ /* 0x000fe200078ec0ff */
[----:B------:R-:W-:Y:S01]  /*c3b0*/  USHF.R.U32.HI UR4, URZ, UR8, UR4 ;  /* 0x00000008ff047299 */ /* 0x000fe20008011604 */
[----:B------:R-:W1:Y:S02]  /*c3c0*/  LDCU.64 UR8, c[0x0][0x630] ;  /* 0x0000c600ff0877ac */ /* 0x000e640008000a00 */
[----:B------:R-:W-:-:S02]  /*c3d0*/  LOP3.LUT R4, R4, 0xf80, RZ, 0xc0, !PT ;  /* 0x00000f8004047812 */ /* 0x000fc400078ec0ff */
[----:B------:R-:W-:Y:S01]  /*c3e0*/  SHF.R.U32.HI R3, RZ, 0x5, R56 ;  /* 0x00000005ff037819 */ /* 0x000fe20000011638 */
[----:B------:R-:W-:-:S04]  /*c3f0*/  UIADD3 UR4, UPT, UPT, UR5, UR4, URZ ;  /* 0x0000000405047290 */ /* 0x000fc8000fffe0ff */
[----:B------:R-:W-:Y:S01]  /*c400*/  USHF.R.U32.HI UR10, URZ, UR7, UR4 ;  /* 0x00000007ff0a7299 */ /* 0x000fe20008011604 */
[----:B------:R-:W-:Y:S01]  /*c410*/  IMAD R5, R3, 0x1000, R4 ;  /* 0x0000100003057824 */ /* 0x000fe200078e0204 */
[----:B------:R-:W4:Y:S02]  /*c420*/  LDCU UR7, c[0x0][0x63c] ;  /* 0x0000c780ff0777ac */ /* 0x000f240008000800 */
[----:B---3--:R-:W-:Y:S02]  /*c430*/  UISETP.GE.AND UP0, UPT, UR10, UR6, UPT ;  /* 0x000000060a00728c */ /* 0x008fe4000bf06270 */
[----:B------:R-:W-:Y:S02]  /*c440*/  UIADD3 UR4, UPT, UPT, -UR10, URZ, URZ ;  /* 0x000000ff0a047290 */ /* 0x000fe4000fffe1ff */
[----:B------:R-:W-:Y:S01]  /*c450*/  USEL UR6, UR13, UR14, !UP0 ;  /* 0x0000000e0d067287 */ /* 0x000fe2000c000000 */
[----:B------:R-:W3:Y:S03]  /*c460*/  LDCU.U8 UR14, c[0x0][0x62c] ;  /* 0x0000c580ff0e77ac */ /* 0x000ee60008000000 */
[----:B------:R-:W-:-:S03]  /*c470*/  ULOP3.LUT UR6, UR6, 0xff, URZ, 0xc0, !UPT ;  /* 0x000000ff06067892 */ /* 0x000fc6000f8ec0ff */
[----:B-1----:R-:W1:Y:S01]  /*c480*/  @UP0 LDCU UR9, c[0x0][0x64c] ;  /* 0x0000c980ff0907ac */ /* 0x002e620008000800 */
[----:B----4-:R-:W-:Y:S01]  /*c490*/  UIMAD UR7, UR4, UR7, UR19 ;  /* 0x00000007040772a4 */ /* 0x010fe2000f8e0213 */
[----:B------:R-:W4:Y:S03]  /*c4a0*/  @UP0 LDCU UR8, c[0x0][0x648] ;  /* 0x0000c900ff0807ac */ /* 0x000f260008000800 */
[----:B-1----:R-:W-:Y:S02]  /*c4b0*/  UIMAD.WIDE.U32 UR4, UR7, UR9, URZ ;  /* 0x00000009070472a5 */ /* 0x002fe4000f8e00ff */
[----:B--2---:R-:W-:Y:S01]  /*c4c0*/  USEL UR9, UR11, UR12, !UP0 ;  /* 0x0000000c0b097287 */ /* 0x004fe2000c000000 */
[----:B------:R-:W1:Y:S01]  /*c4d0*/  S2UR UR11, SR_CgaCtaId ;  /* 0x00000000000b79c3 */ /* 0x000e620000008800 */
[----:B------:R-:W-:Y:S01]  /*c4e0*/  UIADD3 UR4, UPT, UPT, UR7, -UR5, URZ ;  /* 0x8000000507047290 */ /* 0x000fe2000fffe0ff */
[----:B------:R-:W2:Y:S03]  /*c4f0*/  LDCU.64 UR12, c[0x0][0x620] ;  /* 0x0000c400ff0c77ac */ /* 0x000ea60008000a00 */
[----:B------:R-:W-:-:S02]  /*c500*/  USHF.R.U32.HI UR4, URZ, UR6, UR4 ;  /* 0x00000006ff047299 */ /* 0x000fc40008011604 */
[----:B------:R-:W-:Y:S02]  /*c510*/  ULOP3.LUT UR6, UR9, 0xff, URZ, 0xc0, !UPT ;  /* 0x000000ff09067892 */ /* 0x000fe4000f8ec0ff */
[----:B------:R-:W-:Y:S01]  /*c520*/  UIADD3 UR4, UPT, UPT, UR5, UR4, URZ ;  /* 0x0000000405047290 */ /* 0x000fe2000fffe0ff */
[----:B------:R-:W5:Y:S03]  /*c530*/  LDCU UR5, c[0x0][0x628] ;  /* 0x0000c500ff0577ac */ /* 0x000f660008000800 */
[----:B------:R-:W-:-:S04]  /*c540*/  USHF.R.U32.HI UR18, URZ, UR6, UR4 ;  /* 0x00000006ff127299 */ /* 0x000fc80008011604 */
[----:B------:R-:W-:-:S04]  /*c550*/  UIADD3 UR4, UPT, UPT, -UR18, URZ, URZ ;  /* 0x000000ff12047290 */ /* 0x000fc8000fffe1ff */
[----:B----4-:R-:W-:Y:S01]  /*c560*/  UIMAD UR4, UR8, UR4, UR7 ;  /* 0x00000004080472a4 */ /* 0x010fe2000f8e0207 */
[----:B------:R-:W4:Y:S02]  /*c570*/  LDCU UR8, c[0x0][0x60c] ;  /* 0x0000c180ff0877ac */ /* 0x000f240008000800 */
[----:B------:R-:W-:Y:S01]  /*c580*/  UMOV UR7, 0x400 ;  /* 0x0000040000077882 */ /* 0x000fe20000000000 */
[----:B--2---:R-:W-:Y:S02]  /*c590*/  UIMAD UR6, UR10, UR12, UR4 ;  /* 0x0000000c0a0672a4 */ /* 0x004fe4000f8e0204 */
[----:B-1----:R-:W-:Y:S02]  /*c5a0*/  ULEA UR7, UR11, UR7, 0x18 ;  /* 0x000000070b077291 */ /* 0x002fe4000f8ec0ff */
[----:B-----5:R-:W-:Y:S02]  /*c5b0*/  UIMAD.WIDE.U32 UR4, UR6, UR5, URZ ;  /* 0x00000005060472a5 */ /* 0x020fe4000f8e00ff */
[----:B------:R-:W-:-:S02]  /*c5c0*/  UIADD3 UR9, UPT, UPT, UR7, 0x88, URZ ;  /* 0x0000008807097890 */ /* 0x000fc4000fffe0ff */
[----:B------:R-:W-:Y:S02]  /*c5d0*/  UIADD3 UR4, UPT, UPT, UR6, -UR5, URZ ;  /* 0x8000000506047290 */ /* 0x000fe4000fffe0ff */
[----:B------:R-:W-:Y:S01]  /*c5e0*/  UPRMT UR9, UR15, 0x654, UR9 ;  /* 0x000006540f097896 */ /* 0x000fe20008000009 */
[----:B------:R-:W-:Y:S01]  /*c5f0*/  BAR.SYNC.DEFER_BLOCKING 0x2, 0x120 ;  /* 0x0084800000007b1d */ /* 0x000fe20000010000 */
[----:B---3--:R-:W-:Y:S02]  /*c600*/  USHF.R.U32.HI UR4, URZ, UR14, UR4 ;  /* 0x0000000eff047299 */ /* 0x008fe40008011604 */
[----:B----4-:R-:W-:Y:S02]  /*c610*/  UISETP.GE.AND UP0, UPT, UR19, UR8, UPT ;  /* 0x000000081300728c */ /* 0x010fe4000bf06270 */
[----:B------:R-:W-:Y:S01]  /*c620*/  UIADD3 UR4, UPT, UPT, UR5, UR4, URZ ;  /* 0x0000000405047290 */ /* 0x000fe2000fffe0ff */
[----:B------:R-:W1:Y:S02]  /*c630*/  LDCU.U8 UR14, c[0x0][0x62d] ;  /* 0x0000c5a0ff0e77ac */ /* 0x000e640008000000 */
[----:B------:R2:W-:Y:S01]  /*c640*/  SYNCS.ARRIVE.TRANS64.RED.ART0 RZ, [UR9], R2 ;  /* 0x00000002ffff79a7 */ /* 0x0005e20008500409 */
[----:B-1----:R-:W-:-:S04]  /*c650*/  USHF.R.U32.HI UR14, URZ, UR14, UR4 ;  /* 0x0000000eff0e7299 */ /* 0x002fc80008011604 */
[----:B------:R-:W-:-:S04]  /*c660*/  UIADD3 UR4, UPT, UPT, -UR14, URZ, URZ ;  /* 0x000000ff0e047290 */ /* 0x000fc8000fffe1ff */
[----:B------:R-:W-:Y:S01]  /*c670*/  UIMAD UR15, UR4, UR13, UR6 ;  /* 0x0000000d040f72a4 */ /* 0x000fe2000f8e0206 */
[----:B--2---:R-:W-:Y:S11]  /*c680*/  BRA.U UP0, `(.L_x_77) ;  /* 0x0000001500c47547 */ /* 0x004ff6000b800000 */
[----:B------:R-:W-:Y:S01]  /*c690*/  R2UR UR4, R0 ;  /* 0x00000000000472ca */ /* 0x000fe200000e0000 */
[----:B------:R-:W1:Y:S01]  /*c6a0*/  LDCU UR5, c[0x0][0x614] ;  /* 0x0000c280ff0577ac */ /* 0x000e620008000800 */
[----:B------:R-:W-:Y:S01]  /*c6b0*/  MOV R38, UR7 ;  /* 0x0000000700267c02 */ /* 0x000fe20008000f00 */
[----:B------:R-:W-:Y:S01]  /*c6c0*/  IMAD.SHL.U32 R3, R3, 0x200000, RZ ;  /* 0x0020000003037824 */ /* 0x000fe200078e00ff */
[----:B------:R-:W2:Y:S02]  /*c6d0*/  LDCU UR11, c[0x0][0x38c] ;  /* 0x00007180ff0b77ac */ /* 0x000ea40008000800 */
[----:B------:R-:W-:Y:S01]  /*c6e0*/  IADD3 R40, PT, PT, R38, 0x800, R5 ;  /* 0x0000080026287810 */ /* 0x000fe20007ffe005 */
[----:B------:R-:W3:Y:S06]  /*c6f0*/  LDCU UR6, c[0x0][0x380] ;  /* 0x00007000ff0677ac */ /* 0x000eec0008000800 */
[----:B------:R-:W-:Y:S01]  /*c700*/  ULOP3.LUT UR4, UR4, 0x3, URZ, 0xc0, !UPT ;  /* 0x0000000304047892 */ /* 0x000fe2000f8ec0ff */
[----:B------:R-:W-:Y:S01]  /*c710*/  UMOV UR20, 0x0 ;  /* 0x0000000000147882 */ /* 0x000fe20000000000 */
[----:B------:R-:W-:-:S02]  /*c720*/  UMOV UR21, 0x1 ;  /* 0x0000000100157882 */ /* 0x000fc40000000000 */
[----:B------:R-:W-:Y:S02]  /*c730*/  UIADD3 UR13, UPT, UPT, UR4, 0x3, URZ ;  /* 0x00000003040d7890 */ /* 0x000fe4000fffe0ff */
[----:B-1----:R-:W-:-:S04]  /*c740*/  UIADD3 UR5, UPT, UPT, -UR18, UR5, URZ ;  /* 0x0000000512057290 */ /* 0x002fc8000fffe1ff */
[----:B------:R-:W-:Y:S01]  /*c750*/  IMAD.U32 R37, RZ, RZ, UR13 ;  /* 0x0000000dff257e24 */ /* 0x000fe2000f8e00ff */
[----:B--2---:R-:W-:Y:S02]  /*c760*/  UISETP.GT.AND UP0, UPT, UR11, URZ, UPT ;  /* 0x000000ff0b00728c */ /* 0x004fe4000bf04270 */
[----:B------:R-:W-:Y:S02]  /*c770*/  UIADD3 UR12, UPT, UPT, UR11, -0x1, URZ ;  /* 0xffffffff0b0c7890 */ /* 0x000fe4000fffe0ff */
[----:B---3--:R-:W-:Y:S01]  /*c780*/  UIADD3 UR4, UPT, UPT, UR11, -UR6, URZ ;  /* 0x800000060b047290 */ /* 0x008fe2000fffe0ff */
[----:B------:R1:W-:Y:S01]  /*c790*/  BAR.SYNC.DEFER_BLOCKING R37, 0x40 ;  /* 0x000100250000751d */ /* 0x0003e20000010000 */
[----:B------:R-:W-:Y:S02]  /*c7a0*/  UIADD3 UR6, UPT, UPT, -UR11, URZ, URZ ;  /* 0x000000ff0b067290 */ /* 0x000fe4000fffe1ff */
[----:B------:R-:W-:Y:S02]  /*c7b0*/  ULEA UR4, UR5, UR4, 0x7 ;  /* 0x0000000405047291 */ /* 0x000fe4000f8e38ff */
[----:B------:R-:W-:-:S02]  /*c7c0*/  USHF.R.S32.HI UR5, URZ, 0x1f, UR6 ;  /* 0x0000001fff057899 */ /* 0x000fc40008011406 */
[----:B------:R-:W-:Y:S02]  /*c7d0*/  UIADD3 UR6, UPT, UPT, -UR4, URZ, URZ ;  /* 0x000000ff04067290 */ /* 0x000fe4000fffe1ff */
[----:B------:R-:W-:Y:S02]  /*c7e0*/  ULEA.HI UR11, UR5, -UR11, URZ, 0x7 ;  /* 0x8000000b050b7291 */ /* 0x000fe4000f8f38ff */
[----:B------:R-:W-:Y:S02]  /*c7f0*/  USHF.R.S32.HI UR5, URZ, 0x1f, UR6 ;  /* 0x0000001fff057899 */ /* 0x000fe40008011406 */
[----:B------:R-:W-:Y:S02]  /*c800*/  UIADD3 UR8, UPT, UPT, UR4, -0x1, URZ ;  /* 0xffffffff04087890 */ /* 0x000fe4000fffe0ff */
[----:B------:R-:W-:Y:S02]  /*c810*/  UISETP.GT.AND UP1, UPT, UR4, URZ, UPT ;  /* 0x000000ff0400728c */ /* 0x000fe4000bf24270 */
[----:B------:R-:W-:-:S02]  /*c820*/  USHF.R.S32.HI UR10, URZ, 0x1f, UR12 ;  /* 0x0000001fff0a7899 */ /* 0x000fc4000801140c */
[----:B------:R-:W-:Y:S02]  /*c830*/  ULEA.HI UR4, UR5, -UR4, URZ, 0x7 ;  /* 0x8000000405047291 */ /* 0x000fe4000f8f38ff */
[----:B------:R-:W-:Y:S02]  /*c840*/  USHF.R.S32.HI UR6, URZ, 0x1f, UR8 ;  /* 0x0000001fff067899 */ /* 0x000fe40008011408 */
[----:B------:R-:W-:Y:S01]  /*c850*/  ULEA.HI UR12, UR10, UR12, URZ, 0x7 ;  /* 0x0000000c0a0c7291 */ /* 0x000fe2000f8f38ff */
[----:B------:R1:W-:Y:S01]  /*c860*/  SYNCS.ARRIVE.TRANS64.ART0 RZ, [UR7+0xb8], R2 ;  /* 0x0000b802ffff79a7 */ /* 0x0003e20008500007 */
[----:B------:R-:W-:Y:S02]  /*c870*/  USHF.R.S32.HI UR4, URZ, 0x7, UR4 ;  /* 0x00000007ff047899 */ /* 0x000fe40008011404 */
[----:B------:R-:W-:Y:S02]  /*c880*/  USHF.R.S32.HI UR10, URZ, 0x7, UR11 ;  /* 0x00000007ff0a7899 */ /* 0x000fe4000801140b */
[----:B------:R-:W-:-:S02]  /*c890*/  ULEA.HI UR5, UR6, UR8, URZ, 0x7 ;  /* 0x0000000806057291 */ /* 0x000fc4000f8f38ff */
[----:B------:R-:W-:Y:S02]  /*c8a0*/  UIADD3 UR6, UPT, UPT, -UR4, URZ, URZ ;  /* 0x000000ff04067290 */ /* 0x000fe4000fffe1ff */
[----:B------:R-:W-:Y:S02]  /*c8b0*/  @UP0 UIMAD.WIDE UR16, UR12, 0x2000000, UR20 ;  /* 0x020000000c1008a5 */ /* 0x000fe4000f8e0214 */
[----:B------:R-:W-:Y:S02]  /*c8c0*/  ULEA.HI.SX32 UR5, UR5, 0x1, 0x19 ;  /* 0x0000000105057891 */ /* 0x000fe4000f8fcaff */
[----:B------:R-:W-:-:S05]  /*c8d0*/  UIADD3 UR4, UPT, UPT, -UR10, URZ, URZ ;  /* 0x000000ff0a047290 */ /* 0x000fca000fffe1ff */
[----:B------:R-:W-:Y:S02]  /*c8e0*/  @!UP1 UMOV UR5, UR6 ;  /* 0x0000000600059c82 */ /* 0x000fe40008000000 */
[----:B------:R-:W-:Y:S02]  /*c8f0*/  @UP0 UMOV UR4, UR17 ;  /* 0x0000001100040c82 */ /* 0x000fe40008000000 */
[----:B------:R-:W-:-:S04]  /*c900*/  UISETP.LT.AND UP0, UPT, UR5, UR4, UPT ;  /* 0x000000040500728c */ /* 0x000fc8000bf01270 */
[----:B------:R-:W-:-:S04]  /*c910*/  USEL UR4, UR5, UR4, UP0 ;  /* 0x0000000405047287 */ /* 0x000fc80008000000 */
[----:B------:R-:W-:-:S09]  /*c920*/  UISETP.GE.AND UP0, UPT, UR4, 0x2, UPT ;  /* 0x000000020400788c */ /* 0x000fd2000bf06270 */
[----:B-1----:R-:W-:Y:S05]  /*c930*/  BRA.U !UP0, `(.L_x_78) ;  /* 0x0000000508807547 */ /* 0x002fea000b800000 */
[----:B------:R-:W-:Y:S01]  /*c940*/  LEA R39, R56, UR7, 0x2 ;  /* 0x0000000738277c11 */ /* 0x000fe2000f8e10ff */
[----:B------:R-:W-:-:S12]  /*c950*/  UIADD3 UR6, UPT, UPT, -UR4, URZ, URZ ;  /* 0x000000ff04067290 */ /* 0x000fd8000fffe1ff */
.L_x_80:
[----:B-1----:R1:W-:Y:S06]  /*c960*/  BAR.SYNC.DEFER_BLOCKING R37, 0x40 ;  /* 0x000100250000751d */ /* 0x0023ec0000010000 */
[----:B--2---:R-:W2:Y:S02]  /*c970*/  LDS R41, [R39+0xfc] ;  /* 0x0000fc0027297984 */ /* 0x004ea40000000800 */
[----:B--2---:R-:W-:-:S13]  /*c980*/  FSETP.GEU.AND P0, PT, R41, 1, PT ;  /* 0x3f8000002900780b */ /* 0x004fda0003f0e000 */
[----:B------:R-:W-:-:S04]  /*c990*/  VOTE.ANY R4, PT, !P0 ;  /* 0x0000000000047806 */ /* 0x000fc800040e0100 */
[----:B------:R-:W-:-:S13]  /*c9a0*/  ISETP.NE.AND P0, PT, R4, RZ, PT ;  /* 0x000000ff0400720c */ /* 0x000fda0003f05270 */
[----:B-1----:R-:W-:Y:S05]  /*c9b0*/  @!P0 BRA `(.L_x_79) ;  /* 0x00000004004c8947 */ /* 0x002fea0003800000 */
[C---:B------:R-:W-:Y:S02]  /*c9c0*/  R2UR UR4, R3.reuse ;  /* 0x00000000030472ca */ /* 0x040fe400000e0000 */
[----:B------:R-:W-:-:S11]  /*c9d0*/  R2UR UR5, R3 ;  /* 0x00000000030572ca */ /* 0x000fd600000e0000 */
[----:B------:R-:W1:Y:S02]  /*c9e0*/  LDTM.x16 R20, tmem[UR4+0x100] ;  /* 0x00010004001479ee */ /* 0x000e640008240000 */
[-C--:B-1----:R-:W-:Y:S02]  /*c9f0*/  FMUL2 R20, R20.F32x2.HI_LO, R41.reuse.F32 ;  /* 0x000000291414724a */ /* 0x082fe40001000000 */
[-C--:B------:R-:W-:Y:S02]  /*ca00*/  FMUL2 R22, R22.F32x2.HI_LO, R41.reuse.F32 ;  /* 0x000000291616724a */ /* 0x080fe40001000000 */
[-C--:B------:R-:W-:Y:S02]  /*ca10*/  FMUL2 R24, R24.F32x2.HI_LO, R41.reuse.F32 ;  /* 0x000000291818724a */ /* 0x080fe40001000000 */
[-C--:B------:R-:W-:Y:S02]  /*ca20*/  FMUL2 R26, R26.F32x2.HI_LO, R41.reuse.F32 ;  /* 0x000000291a1a724a */ /* 0x080fe40001000000 */
[----:B------:R-:W-:-:S02]  /*ca30*/  FMUL2 R28, R28.F32x2.HI_LO, R41.F32 ;  /* 0x000000291c1c724a */ /* 0x000fc40001000000 */
[-C--:B------:R-:W-:Y:S02]  /*ca40*/  FMUL2 R30, R30.F32x2.HI_LO, R41.reuse.F32 ;  /* 0x000000291e1e724a */ /* 0x080fe40001000000 */
[-C--:B------:R-:W-:Y:S02]  /*ca50*/  FMUL2 R32, R32.F32x2.HI_LO, R41.reuse.F32 ;  /* 0x000000292020724a */ /* 0x080fe40001000000 */
[----:B------:R-:W-:-:S04]  /*ca60*/  FMUL2 R34, R34.F32x2.HI_LO, R41.F32 ;  /* 0x000000292222724a */ /* 0x000fc80001000000 */
[----:B------:R-:W-:Y:S01]  /*ca70*/  STTM.x16 tmem[UR5+0x100], R20 ;  /* 0x00010014000079ed */ /* 0x000fe20008240005 */
        /* <DEDUP_REMOVED lines=69> */
[----:B------:R1:W-:Y:S01]  /*ced0*/  STTM.x16 tmem[UR4+0x170], R4 ;  /* 0x00017004000079ed */ /* 0x0003e20008240004 */
[----:B------:R-:W2:Y:S02]  /*cee0*/  FENCE.VIEW.ASYNC.T ;  /* 0x00000000000073c6 */ /* 0x000ea40000000200 */
.L_x_79:
[----:B--2---:R2:W-:Y:S01]  /*cef0*/  SYNCS.ARRIVE.TRANS64.RED.ART0 RZ, [UR9], R2 ;  /* 0x00000002ffff79a7 */ /* 0x0045e20008500409 */
[----:B------:R-:W-:-:S04]  /*cf00*/  UIADD3 UR6, UPT, UPT, UR6, 0x1, URZ ;  /* 0x0000000106067890 */ /* 0x000fc8000fffe0ff */
[----:B------:R-:W-:Y:S01]  /*cf10*/  UISETP.NE.AND UP0, UPT, UR6, -0x1, UPT ;  /* 0xffffffff0600788c */ /* 0x000fe2000bf05270 */
[----:B------:R2:W-:Y:S08]  /*cf20*/  SYNCS.ARRIVE.TRANS64.ART0 RZ, [UR7+0xb8], R2 ;  /* 0x0000b802ffff79a7 */ /* 0x0005f00008500007 */
[----:B------:R-:W-:Y:S05]  /*cf30*/  BRA.U UP0, `(.L_x_80) ;  /* 0xfffffff900887547 */ /* 0x000fea000b83ffff */
.L_x_78:
[----:B------:R3:W-:Y:S01]  /*cf40*/  BAR.SYNC.DEFER_BLOCKING R37, 0x40 ;  /* 0x000100250000751d */ /* 0x0007e20000010000 */
[----:B-1----:R-:W-:Y:S01]  /*cf50*/  LEA R5, R56, UR7, 0x2 ;  /* 0x0000000738057c11 */ /* 0x002fe2000f8e10ff */
[----:B------:R-:W-:Y:S02]  /*cf60*/  IMAD.MOV.U32 R64, RZ, RZ, 0x10 ;  /* 0x00000010ff407424 */ /* 0x000fe400078e00ff */
[----:B------:R-:W-:Y:S02]  /*cf70*/  IMAD.MOV.U32 R66, RZ, RZ, 0x20 ;  /* 0x00000020ff427424 */ /* 0x000fe400078e00ff */
[----:B------:R-:W-:Y:S01]  /*cf80*/  IMAD.MOV.U32 R4, RZ, RZ, -0x80000000 ;  /* 0x80000000ff047424 */ /* 0x000fe200078e00ff */
[----:B------:R3:W1:Y:S04]  /*cf90*/  LDS R59, [R5+0xfc] ;  /* 0x0000fc00053b7984 */ /* 0x0006680000000800 */
[----:B------:R3:W4:Y:S01]  /*cfa0*/  LDS R58, [R5+0x2fc] ;  /* 0x0002fc00053a7984 */ /* 0x0007220000000800 */
[----:B------:R3:W-:Y:S01]  /*cfb0*/  SYNCS.ARRIVE.TRANS64.ART0 RZ, [UR7+0xb8], R2 ;  /* 0x0000b802ffff79a7 */ /* 0x0007e20008500007 */
[----:B------:R-:W5:Y:S02]  /*cfc0*/  SYNCS.PHASECHK.TRANS64.TRYWAIT P2, [UR7+0xa0], RZ ;  /* 0x0000a0ffff0075a7 */ /* 0x000f640008041107 */
[----:B-----5:R-:W-:-:S05]  /*cfd0*/  R2P PR, R36, 0x3 ;  /* 0x0000000324007804 */ /* 0x020fca0000000000 */
[----:B------:R-:W-:Y:S02]  /*cfe0*/  SEL R64, R64, 0xfffffff0, !P0 ;  /* 0xfffffff040407807 */ /* 0x000fe40004000000 */
[----:B------:R-:W-:Y:S01]  /*cff0*/  SEL R66, R66, 0xffffffe0, !P1 ;  /* 0xffffffe042427807 */ /* 0x000fe20004800000 */
[----:B-1-34-:R-:W-:Y:S06]  /*d000*/  @!P2 BRA `(.L_x_81) ;  /* 0x0000001c0034a947 */ /* 0x01afec0003800000 */
.L_x_143:
[----:B------:R-:W3:Y:S01]  /*d010*/  SYNCS.PHASECHK.TRANS64.TRYWAIT P0, [UR7+0xc8], R4 ;  /* 0x0000c804ff0075a7 */ /* 0x000ee20008001107 */
[----:B------:R-:W-:Y:S02]  /*d020*/  R2UR UR4, R3 ;  /* 0x00000000030472ca */ /* 0x000fe400000e0000 */
[----:B------:R-:W-:Y:S01]  /*d030*/  FSETP.NE.AND P1, PT, R59, RZ, PT ;  /* 0x000000ff3b00720b */ /* 0x000fe20003f25000 */
[----:B---3--:R-:W-:-:S12]  /*d040*/  @!P0 BRA `(.L_x_82) ;  /* 0x0000001c00388947 */ /* 0x008fd80003800000 */
.L_x_145:
[----:B------:R-:W4:Y:S01]  /*d050*/  LDTM.x16 R20, tmem[UR4+0x100] ;  /* 0x00010004001479ee */ /* 0x000f220008240000 */
[----:B------:R-:W-:Y:S01]  /*d060*/  R2UR UR4, R3 ;  /* 0x00000000030472ca */ /* 0x000fe200000e0000 */
[----:B------:R-:W-:Y:S01]  /*d070*/  BSSY.RECONVERGENT B0, `(.L_x_77) ;  /* 0x00000d2000007945 */ /* 0x000fe20003800200 */
[----:B------:R-:W-:Y:S02]  /*d080*/  FSEL R60, R59, 1, P1 ;  /* 0x3f8000003b3c7808 */ /* 0x000fe40000800000 */
[C---:B------:R-:W-:Y:S01]  /*d090*/  R2UR UR11, R3.reuse ;  /* 0x00000000030b72ca */ /* 0x040fe200000e0000 */
[----:B------:R-:W-:Y:S01]  /*d0a0*/  @P1 MUFU.LG2 R59, R59 ;  /* 0x0000003b003b1308 */ /* 0x000fe20000000c00 */
[----:B------:R-:W-:Y:S02]  /*d0b0*/  R2UR UR10, R3 ;  /* 0x00000000030a72ca */ /* 0x000fe400000e0000 */
[----:B------:R-:W-:Y:S02]  /*d0c0*/  LOP3.LUT P0, RZ, R36, 0x4, RZ, 0xc0, !PT ;  /* 0x0000000424ff7812 */ /* 0x000fe4000780c0ff */
[----:B------:R-:W-:-:S02]  /*d0d0*/  SHF.R.U32.HI R65, RZ, 0x3, R40 ;  /* 0x00000003ff417819 */ /* 0x000fc40000011628 */
[C---:B------:R-:W-:Y:S01]  /*d0e0*/  R2UR UR8, R3.reuse ;  /* 0x00000000030872ca */ /* 0x040fe200000e0000 */
[----:B------:R-:W4:Y:S01]  /*d0f0*/  MUFU.RCP R60, R60 ;  /* 0x0000003c003c7308 */ /* 0x000f220000001000 */
[----:B---3--:R-:W3:Y:S01]  /*d100*/  LDTM.x16 R4, tmem[UR4+0x110] ;  /* 0x00011004000479ee */ /* 0x008ee20008240000 */
[----:B------:R-:W-:Y:S02]  /*d110*/  LOP3.LUT R65, R40, 0x70, R65, 0x78, !PT ;  /* 0x0000007028417812 */ /* 0x000fe400078e7841 */
[C---:B------:R-:W-:Y:S02]  /*d120*/  R2UR UR6, R3.reuse ;  /* 0x00000000030672ca */ /* 0x040fe400000e0000 */
[----:B------:R-:W-:Y:S01]  /*d130*/  R2UR UR5, R3 ;  /* 0x00000000030572ca */ /* 0x000fe200000e0000 */
[--C-:B------:R-:W-:Y:S02]  /*d140*/  IMAD.IADD R61, R64, 0x1, R65.reuse ;  /* 0x00000001403d7824 */ /* 0x100fe400078e0241 */
[----:B------:R-:W-:-:S02]  /*d150*/  IMAD.IADD R3, R66, 0x1, R65 ;  /* 0x0000000142037824 */ /* 0x000fc400078e0241 */
[C---:B------:R-:W-:Y:S02]  /*d160*/  VIADD R62, R65.reuse, 0x40 ;  /* 0x00000040413e7836 */ /* 0x040fe40000000000 */
[----:B------:R-:W-:Y:S02]  /*d170*/  IMAD.IADD R63, R64, 0x1, R3 ;  /* 0x00000001403f7824 */ /* 0x000fe400078e0203 */
[----:B------:R-:W-:Y:S02]  /*d180*/  @P0 VIADD R62, R65, 0xffffffc0 ;  /* 0xffffffc0413e0836 */ /* 0x000fe40000000000 */
[-C--:B----4-:R-:W-:Y:S02]  /*d190*/  FMUL2 R34, R34.F32x2.HI_LO, R60.reuse.F32 ;  /* 0x0000003c2222724a */ /* 0x090fe40001000000 */
[----:B------:R-:W-:Y:S01]  /*d1a0*/  FMUL2 R32, R32.F32x2.HI_LO, R60.F32 ;  /* 0x0000003c2020724a */ /* 0x000fe20001000000 */
[----:B------:R-:W-:Y:S01]  /*d1b0*/  IADD3 R67, PT, PT, R64, R62, RZ ;  /* 0x0000003e40437210 */ /* 0x000fe20007ffe0ff */
[----:B------:R-:W-:Y:S01]  /*d1c0*/  FMUL2 R30, R30.F32x2.HI_LO, R60.F32 ;  /* 0x0000003c1e1e724a */ /* 0x000fe20001000000 */
[----:B------:R-:W-:Y:S01]  /*d1d0*/  F2FP.BF16.F32.PACK_AB R39, R35, R34 ;  /* 0x000000222327723e */ /* 0x000fe200000010ff */
[----:B------:R-:W-:Y:S01]  /*d1e0*/  FMUL2 R28, R28.F32x2.HI_LO, R60.F32 ;  /* 0x0000003c1c1c724a */ /* 0x000fe20001000000 */
[----:B-1----:R-:W-:Y:S01]  /*d1f0*/  F2FP.BF16.F32.PACK_AB R38, R33, R32 ;  /* 0x000000202126723e */ /* 0x002fe200000010ff */
[----:B------:R-:W-:Y:S01]  /*d200*/  FMUL2 R26, R26.F32x2.HI_LO, R60.F32 ;  /* 0x0000003c1a1a724a */ /* 0x000fe20001000000 */
[----:B------:R-:W-:Y:S01]  /*d210*/  F2FP.BF16.F32.PACK_AB R37, R31, R30 ;  /* 0x0000001e1f25723e */ /* 0x000fe200000010ff */
[----:B------:R-:W-:Y:S01]  /*d220*/  FMUL2 R24, R24.F32x2.HI_LO, R60.F32 ;  /* 0x0000003c1818724a */ /* 0x000fe20001000000 */
[----:B------:R-:W-:Y:S01]  /*d230*/  F2FP.BF16.F32.PACK_AB R36, R29, R28 ;  /* 0x0000001c1d24723e */ /* 0x000fe200000010ff */
[----:B------:R-:W-:Y:S01]  /*d240*/  FMUL2 R22, R22.F32x2.HI_LO, R60.F32 ;  /* 0x0000003c1616724a */ /* 0x000fe20001000000 */
[----:B------:R-:W-:Y:S01]  /*d250*/  F2FP.BF16.F32.PACK_AB R51, R27, R26 ;  /* 0x0000001a1b33723e */ /* 0x000fe200000010ff */
[----:B------:R-:W-:Y:S01]  /*d260*/  FMUL2 R20, R20.F32x2.HI_LO, R60.F32 ;  /* 0x0000003c1414724a */ /* 0x000fe20001000000 */
[----:B------:R-:W-:Y:S01]  /*d270*/  F2FP.BF16.F32.PACK_AB R50, R25, R24 ;  /* 0x000000181932723e */ /* 0x000fe200000010ff */
[----:B---3--:R-:W-:Y:S01]  /*d280*/  FMUL2 R18, R18.F32x2.HI_LO, R60.F32 ;  /* 0x0000003c1212724a */ /* 0x008fe20001000000 */
[----:B------:R-:W-:Y:S01]  /*d290*/  F2FP.BF16.F32.PACK_AB R49, R23, R22 ;  /* 0x000000161731723e */ /* 0x000fe200000010ff */
[----:B------:R-:W-:Y:S01]  /*d2a0*/  FMUL2 R16, R16.F32x2.HI_LO, R60.F32 ;  /* 0x0000003c1010724a */ /* 0x000fe20001000000 */
[----:B------:R-:W-:Y:S01]  /*d2b0*/  F2FP.BF16.F32.PACK_AB R48, R21, R20 ;  /* 0x000000141530723e */ /* 0x000fe200000010ff */
[-C--:B------:R-:W-:Y:S01]  /*d2c0*/  FMUL2 R14, R14.F32x2.HI_LO, R60.reuse.F32 ;  /* 0x0000003c0e0e724a */ /* 0x080fe20001000000 */
[----:B------:R-:W1:Y:S01]  /*d2d0*/  LDTM.x16 R20, tmem[UR11+0x120] ;  /* 0x0001200b001479ee */ /* 0x000e620008240000 */
        /* <DEDUP_REMOVED lines=10> */
[----:B------:R-:W-:Y:S01]  /*d380*/  STS.128 [R65], R48 ;  /* 0x0000003041007388 */ /* 0x000fe20000000c00 */
[----:B------:R-:W-:Y:S01]  /*d390*/  F2FP.BF16.F32.PACK_AB R41, R7, R6 ;  /* 0x000000060729723e */ /* 0x000fe200000010ff */
[----:B------:R-:W-:Y:S01]  /*d3a0*/  IMAD.IADD R69, R66, 0x1, R62 ;  /* 0x0000000142457824 */ /* 0x000fe200078e023e */
[----:B------:R-:W-:Y:S01]  /*d3b0*/  F2FP.BF16.F32.PACK_AB R40, R5, R4 ;  /* 0x000000040528723e */ /* 0x000fe200000010ff */
[----:B------:R3:W-:Y:S01]  /*d3c0*/  STS.128 [R61], R36 ;  /* 0x000000243d007388 */ /* 0x0007e20000000c00 */
[----:B------:R-:W-:Y:S01]  /*d3d0*/  F2FP.BF16.F32.PACK_AB R44, R13, R12 ;  /* 0x0000000c0d2c723e */ /* 0x000fe200000010ff */
[----:B------:R-:W-:Y:S01]  /*d3e0*/  IMAD.IADD R64, R64, 0x1, R69 ;  /* 0x0000000140407824 */ /* 0x000fe200078e0245 */
[----:B------:R-:W4:Y:S01]  /*d3f0*/  LDTM.x16 R4, tmem[UR10+0x130] ;  /* 0x0001300a000479ee */ /* 0x000f220008240000 */
[----:B------:R5:W-:Y:S01]  /*d400*/  STS.128 [R3], R40 ;  /* 0x0000002803007388 */ /* 0x000be20000000c00 */
[----:B-1----:R-:W-:-:S03]  /*d410*/  FMUL2 R34, R34.F32x2.HI_LO, R60.F32 ;  /* 0x0000003c2222724a */ /* 0x002fc60001000000 */
[----:B------:R1:W-:Y:S01]  /*d420*/  STS.128 [R63], R44 ;  /* 0x0000002c3f007388 */ /* 0x0003e20000000c00 */
[-C--:B------:R-:W-:Y:S02]  /*d430*/  FMUL2 R32, R32.F32x2.HI_LO, R60.reuse.F32 ;  /* 0x0000003c2020724a */ /* 0x080fe40001000000 */
[-C--:B------:R-:W-:Y:S02]  /*d440*/  FMUL2 R30, R30.F32x2.HI_LO, R60.reuse.F32 ;  /* 0x0000003c1e1e724a */ /* 0x080fe40001000000 */
[-C--:B------:R-:W-:Y:S02]  /*d450*/  FMUL2 R28, R28.F32x2.HI_LO, R60.reuse.F32 ;  /* 0x0000003c1c1c724a */ /* 0x080fe40001000000 */
[-C--:B------:R-:W-:Y:S02]  /*d460*/  FMUL2 R26, R26.F32x2.HI_LO, R60.reuse.F32 ;  /* 0x0000003c1a1a724a */ /* 0x080fe40001000000 */
[-C--:B------:R-:W-:Y:S02]  /*d470*/  FMUL2 R24, R24.F32x2.HI_LO, R60.reuse.F32 ;  /* 0x0000003c1818724a */ /* 0x080fe40001000000 */
[----:B------:R-:W-:Y:S01]  /*d480*/  FMUL2 R22, R22.F32x2.HI_LO, R60.F32 ;  /* 0x0000003c1616724a */ /* 0x000fe20001000000 */
[----:B------:R-:W-:Y:S01]  /*d490*/  F2FP.BF16.F32.PACK_AB R55, R27, R26 ;  /* 0x0000001a1b37723e */ /* 0x000fe200000010ff */
[----:B------:R-:W-:Y:S01]  /*d4a0*/  FMUL2 R20, R20.F32x2.HI_LO, R60.F32 ;  /* 0x0000003c1414724a */ /* 0x000fe20001000000 */
[----:B------:R-:W-:-:S02]  /*d4b0*/  F2FP.BF16.F32.PACK_AB R54, R25, R24 ;  /* 0x000000181936723e */ /* 0x000fc400000010ff */
[----:B------:R-:W-:Y:S02]  /*d4c0*/  F2FP.BF16.F32.PACK_AB R53, R23, R22 ;  /* 0x000000161735723e */ /* 0x000fe400000010ff */
[----:B------:R-:W-:Y:S01]  /*d4d0*/  F2FP.BF16.F32.PACK_AB R52, R21, R20 ;  /* 0x000000141534723e */ /* 0x000fe200000010ff */
[----:B----4-:R-:W-:Y:S01]  /*d4e0*/  FMUL2 R18, R18.F32x2.HI_LO, R60.F32 ;  /* 0x0000003c1212724a */ /* 0x010fe20001000000 */
[----:B---3--:R-:W-:Y:S01]  /*d4f0*/  F2FP.BF16.F32.PACK_AB R39, R35, R34 ;  /* 0x000000222327723e */ /* 0x008fe200000010ff */
[----:B------:R-:W-:Y:S01]  /*d500*/  FMUL2 R16, R16.F32x2.HI_LO, R60.F32 ;  /* 0x0000003c1010724a */ /* 0x000fe20001000000 */
[----:B------:R-:W-:Y:S01]  /*d510*/  F2FP.BF16.F32.PACK_AB R38, R33, R32 ;  /* 0x000000202126723e */ /* 0x000fe200000010ff */
[----:B------:R-:W-:Y:S01]  /*d520*/  FMUL2 R14, R14.F32x2.HI_LO, R60.F32 ;  /* 0x0000003c0e0e724a */ /* 0x000fe20001000000 */
[----:B------:R-:W-:Y:S01]  /*d530*/  F2FP.BF16.F32.PACK_AB R37, R31, R30 ;  /* 0x0000001e1f25723e */ /* 0x000fe200000010ff */
[----:B------:R-:W-:Y:S01]  /*d540*/  FMUL2 R12, R12.F32x2.HI_LO, R60.F32 ;  /* 0x0000003c0c0c724a */ /* 0x000fe20001000000 */
[----:B------:R-:W-:Y:S01]  /*d550*/  F2FP.BF16.F32.PACK_AB R36, R29, R28 ;  /* 0x0000001c1d24723e */ /* 0x000fe200000010ff */
[-C--:B------:R-:W-:Y:S01]  /*d560*/  FMUL2 R10, R10.F32x2.HI_LO, R60.reuse.F32 ;  /* 0x0000003c0a0a724a */ /* 0x080fe20001000000 */
[----:B------:R-:W3:Y:S01]  /*d570*/  LDTM.x16 R20, tmem[UR8+0x140] ;  /* 0x00014008001479ee */ /* 0x000ee20008240000 */
[----:B------:R-:W-:Y:S01]  /*d580*/  FMUL2 R8, R8.F32x2.HI_LO, R60.F32 ;  /* 0x0000003c0808724a */ /* 0x000fe20001000000 */
[----:B-----5:R-:W-:Y:S01]  /*d590*/  F2FP.BF16.F32.PACK_AB R43, R19, R18 ;  /* 0x00000012132b723e */ /* 0x020fe200000010ff */
[----:B------:R-:W-:Y:S01]  /*d5a0*/  FMUL2 R6, R6.F32x2.HI_LO, R60.F32 ;  /* 0x0000003c0606724a */ /* 0x000fe20001000000 */
[----:B------:R-:W-:Y:S01]  /*d5b0*/  F2FP.BF16.F32.PACK_AB R42, R17, R16 ;  /* 0x00000010112a723e */ /* 0x000fe200000010ff */
[----:B------:R-:W-:Y:S01]  /*d5c0*/  FMUL2 R4, R4.F32x2.HI_LO, R60.F32 ;  /* 0x0000003c0404724a */ /* 0x000fe20001000000 */
[----:B------:R-:W-:Y:S01]  /*d5d0*/  F2FP.BF16.F32.PACK_AB R41, R15, R14 ;  /* 0x0000000e0f29723e */ /* 0x000fe200000010ff */
[----:B------:R4:W-:Y:S01]  /*d5e0*/  STS.128 [R62], R52 ;  /* 0x000000343e007388 */ /* 0x0009e20000000c00 */
[----:B------:R-:W-:Y:S01]  /*d5f0*/  F2FP.BF16.F32.PACK_AB R40, R13, R12 ;  /* 0x0000000c0d28723e */ /* 0x000fe200000010ff */
[----:B------:R-:W5:Y:S01]  /*d600*/  LDCU UR8, c[0x0][0x380] ;  /* 0x00007000ff0877ac */ /* 0x000f620008000800 */
[----:B------:R-:W-:Y:S01]  /*d610*/  F2FP.BF16.F32.PACK_AB R51, R11, R10 ;  /* 0x0000000a0b33723e */ /* 0x000fe200000010ff */
[----:B------:R2:W-:Y:S01]  /*d620*/  STS.128 [R67], R36 ;  /* 0x0000002443007388 */ /* 0x0005e20000000c00 */
[----:B------:R-:W-:-:S02]  /*d630*/  F2FP.BF16.F32.PACK_AB R50, R9, R8 ;  /* 0x000000080932723e */ /* 0x000fc400000010ff */
[----:B------:R-:W-:Y:S02]  /*d640*/  F2FP.BF16.F32.PACK_AB R49, R7, R6 ;  /* 0x000000060731723e */ /* 0x000fe400000010ff */
[----:B------:R-:W-:Y:S02]  /*d650*/  F2FP.BF16.F32.PACK_AB R48, R5, R4 ;  /* 0x000000040530723e */ /* 0x000fe400000010ff */
[----:B------:R-:W2:Y:S01]  /*d660*/  LDTM.x16 R4, tmem[UR6+0x150] ;  /* 0x00015006000479ee */ /* 0x000ea20008240000 */
[----:B------:R-:W-:Y:S02]  /*d670*/  USHF.L.U32 UR6, UR19, 0x7, URZ ;  /* 0x0000000713067899 */ /* 0x000fe400080006ff */
[----:B------:R5:W-:Y:S01]  /*d680*/  STS.128 [R69], R48 ;  /* 0x0000003045007388 */ /* 0x000be20000000c00 */
[----:B---3--:R-:W-:-:S03]  /*d690*/  FMUL2 R34, R34.F32x2.HI_LO, R60.F32 ;  /* 0x0000003c2222724a */ /* 0x008fc60001000000 */
[----:B------:R-:W-:Y:S01]  /*d6a0*/  STS.128 [R64], R40 ;  /* 0x0000002840007388 */ /* 0x000fe20000000c00 */
[-C--:B------:R-:W-:Y:S02]  /*d6b0*/  FMUL2 R32, R32.F32x2.HI_LO, R60.reuse.F32 ;  /* 0x0000003c2020724a */ /* 0x080fe40001000000 */
        /* <DEDUP_REMOVED lines=8> */
[----:B------:R-:W-:-:S02]  /*d740*/  FMUL2 R22, R22.F32x2.HI_LO, R60.F32 ;  /* 0x0000003c1616724a */ /* 0x000fc40001000000 */
[----:B------:R-:W-:Y:S01]  /*d750*/  FMUL2 R20, R20.F32x2.HI_LO, R60.F32 ;  /* 0x0000003c1414724a */ /* 0x000fe20001000000 */
[----:B----4-:R-:W-:Y:S02]  /*d760*/  F2FP.BF16.F32.PACK_AB R55, R27, R26 ;  /* 0x0000001a1b37723e */ /* 0x010fe400000010ff */
[----:B------:R-:W-:Y:S01]  /*d770*/  F2FP.BF16.F32.PACK_AB R54, R25, R24 ;  /* 0x000000181936723e */ /* 0x000fe200000010ff */
[----:B--2---:R-:W-:Y:S01]  /*d780*/  FMUL2 R18, R18.F32x2.HI_LO, R60.F32 ;  /* 0x0000003c1212724a */ /* 0x004fe20001000000 */
        /* <DEDUP_REMOVED lines=14> */
[----:B-----5:R-:W-:Y:S01]  /*d870*/  F2FP.BF16.F32.PACK_AB R51, R11, R10 ;  /* 0x0000000a0b33723e */ /* 0x020fe200000010ff */
[----:B------:R-:W2:Y:S01]  /*d880*/  LDCU UR5, c[0x0][0x614] ;  /* 0x0000c280ff0577ac */ /* 0x000ea20008000800 */
[----:B------:R-:W-:Y:S01]  /*d890*/  F2FP.BF16.F32.PACK_AB R50, R9, R8 ;  /* 0x000000080932723e */ /* 0x000fe200000010ff */
[----:B------:R-:W-:Y:S01]  /*d8a0*/  STS.128 [R65+0x4000], R52 ;  /* 0x0040003441007388 */ /* 0x000fe20000000c00 */
[----:B------:R-:W-:-:S02]  /*d8b0*/  F2FP.BF16.F32.PACK_AB R49, R7, R6 ;  /* 0x000000060731723e */ /* 0x000fc400000010ff */
[----:B------:R-:W-:Y:S01]  /*d8c0*/  F2FP.BF16.F32.PACK_AB R48, R5, R4 ;  /* 0x000000040530723e */ /* 0x000fe200000010ff */
[----:B------:R-:W-:Y:S01]  /*d8d0*/  STS.128 [R61+0x4000], R44 ;  /* 0x0040002c3d007388 */ /* 0x000fe20000000c00 */
[----:B------:R-:W3:Y:S03]  /*d8e0*/  LDTM.x16 R4, tmem[UR4+0x170] ;  /* 0x00017004000479ee */ /* 0x000ee60008240000 */
[----:B------:R-:W-:Y:S01]  /*d8f0*/  STS.128 [R3+0x4000], R48 ;  /* 0x0040003003007388 */ /* 0x000fe20000000c00 */
[----:B------:R-:W-:Y:S01]  /*d900*/  ULOP3.LUT UR4, URZ, UR18, URZ, 0x33, !UPT ;  /* 0x00000012ff047292 */ /* 0x000fe2000f8e33ff */
[-C--:B-1----:R-:W-:Y:S02]  /*d910*/  FMUL2 R26, R26.F32x2.HI_LO, R60.reuse.F32 ;  /* 0x0000003c1a1a724a */ /* 0x082fe40001000000 */
[-C--:B------:R-:W-:Y:S01]  /*d920*/  FMUL2 R24, R24.F32x2.HI_LO, R60.reuse.F32 ;  /* 0x0000003c1818724a */ /* 0x080fe20001000000 */
[----:B------:R-:W-:Y:S01]  /*d930*/  STS.128 [R63+0x4000], R36 ;  /* 0x004000243f007388 */ /* 0x000fe20000000c00 */
        /* <DEDUP_REMOVED lines=12> */
[----:B------:R-:W-:Y:S01]  /*da00*/  STS.128 [R62+0x4000], R24 ;  /* 0x004000183e007388 */ /* 0x000fe20000000c00 */
[----:B------:R-:W-:Y:S01]  /*da10*/  F2FP.BF16.F32.PACK_AB R33, R31, R30 ;  /* 0x0000001e1f21723e */ /* 0x000fe200000010ff */
[----:B--2---:R-:W-:Y:S01]  /*da20*/  UIADD3 UR5, UPT, UPT, UR4, UR5, URZ ;  /* 0x0000000504057290 */ /* 0x004fe2000fffe0ff */
[----:B------:R-:W-:Y:S01]  /*da30*/  F2FP.BF16.F32.PACK_AB R32, R29, R28 ;  /* 0x0000001c1d20723e */ /* 0x000fe200000010ff */
[----:B------:R-:W-:Y:S01]  /*da40*/  ULOP3.LUT UR4, UR6, 0x80, URZ, 0xc0, !UPT ;  /* 0x0000008006047892 */ /* 0x000fe2000f8ec0ff */
[----:B---3--:R-:W-:-:S02]  /*da50*/  FMUL2 R20, R4.F32x2.HI_LO, R60.F32 ;  /* 0x0000003c0414724a */ /* 0x008fc40001000000 */
[-C--:B------:R-:W-:Y:S01]  /*da60*/  FMUL2 R4, R6.F32x2.HI_LO, R60.reuse.F32 ;  /* 0x0000003c0604724a */ /* 0x080fe20001000000 */
[----:B------:R-:W-:Y:S01]  /*da70*/  STS.128 [R67+0x4000], R32 ;  /* 0x0040002043007388 */ /* 0x000fe20000000c00 */
[-C--:B------:R-:W-:Y:S01]  /*da80*/  FMUL2 R6, R10.F32x2.HI_LO, R60.reuse.F32 ;  /* 0x0000003c0a06724a */ /* 0x080fe20001000000 */
[----:B------:R-:W-:Y:S01]  /*da90*/  ULEA UR5, UR5, UR4, 0x8 ;  /* 0x0000000405057291 */ /* 0x000fe2000f8e40ff */
        /* <DEDUP_REMOVED lines=10> */
[----:B------:R-:W-:Y:S01]  /*db40*/  UIADD3 UR4, UPT, UPT, -UR5, UR8, URZ ;  /* 0x0000000805047290 */ /* 0x000fe2000fffe1ff */
[----:B------:R-:W-:Y:S01]  /*db50*/  F2FP.BF16.F32.PACK_AB R10, R17, R16 ;  /* 0x00000010110a723e */ /* 0x000fe200000010ff */
[----:B------:R1:W-:Y:S01]  /*db60*/  STS.128 [R69+0x4000], R4 ;  /* 0x0040000445007388 */ /* 0x0003e20000000c00 */
[----:B------:R-:W-:-:S02]  /*db70*/  F2FP.BF16.F32.PACK_AB R9, R15, R14 ;  /* 0x0000000e0f09723e */ /* 0x000fc400000010ff */
[----:B------:R-:W-:Y:S02]  /*db80*/  F2FP.BF16.F32.PACK_AB R8, R13, R12 ;  /* 0x0000000c0d08723e */ /* 0x000fe400000010ff */
[----:B------:R-:W2:Y:S01]  /*db90*/  @P1 LDC R13, c[0x0][0x600] ;  /* 0x00018000ff0d1b82 */ /* 0x000ea20000000800 */
[----:B------:R-:W-:Y:S02]  /*dba0*/  ISETP.LT.AND P0, PT, R56, UR4, PT ;  /* 0x0000000438007c0c */ /* 0x000fe4000bf01270 */
[----:B------:R3:W-:Y:S01]  /*dbb0*/  STS.128 [R64+0x4000], R8 ;  /* 0x0040000840007388 */ /* 0x0007e20000000c00 */
[----:B------:R-:W-:Y:S01]  /*dbc0*/  MOV R12, 0xff800000 ;  /* 0xff800000000c7802 */ /* 0x000fe20000000f00 */
[----:B------:R4:W-:Y:S06]  /*dbd0*/  MEMBAR.ALL.CTA ;  /* 0x0000000000007992 */ /* 0x0009ec0000008000 */
[----:B----4-:R-:W4:Y:S01]  /*dbe0*/  FENCE.VIEW.ASYNC.S ;  /* 0x00000000000073c6 */ /* 0x010f220000000000 */
[----:B--2---:R-:W-:Y:S01]  /*dbf0*/  @P1 FFMA R13, R58, R13, R59 ;  /* 0x0000000d3a0d1223 */ /* 0x004fe2000000003b */
[----:B-1----:R-:W-:-:S03]  /*dc00*/  IMAD.MOV.U32 R6, RZ, RZ, RZ ;  /* 0x000000ffff067224 */ /* 0x002fc600078e00ff */
[----:B------:R-:W-:Y:S01]  /*dc10*/  @P1 FMUL R12, R13, 0.69314718246459960938 ;  /* 0x3f3172180d0c1820 */ /* 0x000fe20000400000 */
[----:B----4-:R3:W-:Y:S01]  /*dc20*/  SYNCS.ARRIVE.TRANS64.RED.ART0 RZ, [UR9], R2 ;  /* 0x00000002ffff79a7 */ /* 0x0107e20008500409 */
[----:B------:R3:W-:Y:S01]  /*dc30*/  SYNCS.ARRIVE.TRANS64.ART0 RZ, [UR7+0xc0], R2 ;  /* 0x0000c002ffff79a7 */ /* 0x0007e20008500007 */
[----:B------:R-:W-:Y:S05]  /*dc40*/  @!P0 BRA `(.L_x_83) ;  /* 0x0000000000508947 */ /* 0x000fea0003800000 */
[----:B------:R-:W1:Y:S01]  /*dc50*/  LDC.64 R4, c[0x0][0x3c8] ;  /* 0x0000f200ff047b82 */ /* 0x000e620000000a00 */
[----:B------:R-:W-:Y:S01]  /*dc60*/  USHF.R.S32.HI UR4, URZ, 0x1f, UR15 ;  /* 0x0000001fff047899 */ /* 0x000fe2000801140f */
[----:B------:R-:W-:Y:S01]  /*dc70*/  HFMA2 R57, -RZ, RZ, 0, 0 ;  /* 0x00000000ff397431 */ /* 0x000fe200000001ff */
[----:B------:R-:W2:Y:S01]  /*dc80*/  LDCU.64 UR8, c[0x0][0x3b0] ;  /* 0x00007600ff0877ac */ /* 0x000ea20008000a00 */
[----:B------:R-:W4:Y:S04]  /*dc90*/  LDCU.64 UR10, c[0x0][0x358] ;  /* 0x00006b00ff0a77ac */ /* 0x000f280008000a00 */
[----:B---3--:R-:W3:Y:S01]  /*dca0*/  LDC.64 R2, c[0x0][0x3d0] ;  /* 0x0000f400ff027b82 */ /* 0x008ee20000000a00 */
[C---:B-1----:R-:W-:Y:S01]  /*dcb0*/  IMAD R8, R4.reuse, UR4, RZ ;  /* 0x0000000404087c24 */ /* 0x042fe2000f8e02ff */
[----:B------:R-:W-:Y:S01]  /*dcc0*/  USHF.R.S32.HI UR4, URZ, 0x1f, UR14 ;  /* 0x0000001fff047899 */ /* 0x000fe2000801140e */
[----:B------:R-:W-:-:S04]  /*dcd0*/  IMAD.WIDE.U32 R56, R4, UR15, R56 ;  /* 0x0000000f04387c25 */ /* 0x000fc8000f8e0038 */
[----:B------:R-:W-:Y:S02]  /*dce0*/  IMAD R5, R5, UR15, R8 ;  /* 0x0000000f05057c24 */ /* 0x000fe4000f8e0208 */
[C---:B---3--:R-:W-:Y:S01]  /*dcf0*/  IMAD R4, R2.reuse, UR4, RZ ;  /* 0x0000000402047c24 */ /* 0x048fe2000f8e02ff */
[----:B------:R-:W-:Y:S02]  /*dd00*/  USHF.R.S32.HI UR4, URZ, 0x1f, UR5 ;  /* 0x0000001fff047899 */ /* 0x000fe40008011405 */
[----:B------:R-:W-:Y:S01]  /*dd10*/  IADD3 R57, PT, PT, R57, R5, RZ ;  /* 0x0000000539397210 */ /* 0x000fe20007ffe0ff */
[----:B------:R-:W-:Y:S02]  /*dd20*/  IMAD R3, R3, UR14, R4 ;  /* 0x0000000e03037c24 */ /* 0x000fe4000f8e0204 */
[----:B------:R-:W-:-:S03]  /*dd30*/  IMAD.WIDE.U32 R56, R2, UR14, R56 ;  /* 0x0000000e02387c25 */ /* 0x000fc6000f8e0038 */
[----:B------:R-:W-:-:S04]  /*dd40*/  IADD3 R2, P0, PT, R56, UR5, RZ ;  /* 0x0000000538027c10 */ /* 0x000fc8000ff1e0ff */
[----:B------:R-:W-:Y:S02]  /*dd50*/  IADD3.X R3, PT, PT, R57, UR4, R3, P0, !PT ;  /* 0x0000000439037c10 */ /* 0x000fe400087fe403 */
[----:B--2---:R-:W-:-:S04]  /*dd60*/  LEA R4, P0, R2, UR8, 0x2 ;  /* 0x0000000802047c11 */ /* 0x004fc8000f8010ff */
[----:B------:R-:W-:-:S05]  /*dd70*/  LEA.HI.X R5, R2, UR9, R3, 0x2, P0 ;  /* 0x0000000902057c11 */ /* 0x000fca00080f1403 */
[----:B----4-:R1:W-:Y:S04]  /*dd80*/  STG.E desc[UR10][R4.64], R12 ;  /* 0x0000000c04007986 */ /* 0x0103e8000c10190a */
.L_x_83:
[----:B------:R-:W-:Y:S05]  /*dd90*/  BSYNC.RECONVERGENT B0 ;  /* 0x0000000000007941 */ /* 0x000fea0003800200 */
.L_x_77:
[----:B------:R-:W-:-:S04]  /*dda0*/  SHF.L.U32 R6, R6, 0x1f, RZ ;  /* 0x0000001f06067819 */ /* 0x000fc800000006ff */
[----:B------:R-:W2:Y:S02]  /*ddb0*/  SYNCS.PHASECHK.TRANS64.TRYWAIT P0, [UR7+0xc8], R6 ;  /* 0x0000c806ff0075a7 */ /* 0x000ea40008001107 */
[----:B--2---:R-:W-:Y:S05]  /*ddc0*/  @!P0 BRA `(.L_x_84) ;  /* 0x0000000c00f48947 */ /* 0x004fea0003800000 */
.L_x_147:
[----:B------:R-:W-:Y:S06]  /*ddd0*/  BAR.ARV 0x2, 0x120 ;  /* 0x0084800000007b1d */ /* 0x000fec0000002000 */
[----:B------:R-:W-:Y:S05]  /*dde0*/  BRA `(.L_x_85) ;  /* 0x0000000000347947 */ /* 0x000fea0003800000 */
.L_x_76:
[----:B------:R-:W-:Y:S05]  /*ddf0*/  BRA.U UP0, `(.L_x_86) ;  /* 0x00000001002c7547 */ /* 0x000fea000b800000 */
[----:B-1----:R-:W1:Y:S01]  /*de00*/  S2UR UR4, SR_CgaCtaId ;  /* 0x00000000000479c3 */ /* 0x002e620000008800 */
        /* <DEDUP_REMOVED lines=10> */
.L_x_86:
[----:B------:R-:W-:Y:S01]  /*deb0*/  NOP ;  /* 0x0000000000007918 */ /* 0x000fe20000000000 */
.L_x_85:
[----:B-1----:R-:W-:-:S13]  /*dec0*/  R2UR UR4, R0 ;  /* 0x00000000000472ca */ /* 0x002fda00000e0000 */
[----:B------:R-:W-:-:S09]  /*ded0*/  UISETP.NE.AND UP0, UPT, UR4, 0xc, UPT ;  /* 0x0000000c0400788c */ /* 0x000fd2000bf05270 */
        /* <DEDUP_REMOVED lines=10> */
[----:B-1----:R1:W4:Y:S01]  /*df80*/  SYNCS.EXCH.64 URZ, [UR6+0xf0], UR4 ;  /* 0x0000f00406ff75b2 */ /* 0x0023220008000100 */
[----:B------:R-:W-:Y:S01]  /*df90*/  NOP ;  /* 0x0000000000007918 */ /* 0x000fe20000000000 */
.L_x_87:
[----:B------:R-:W-:Y:S01]  /*dfa0*/  NOP ;  /* 0x0000000000007918 */ /* 0x000fe20000000000 */
[----:B-1----:R-:W-:Y:S05]  /*dfb0*/  EXIT ;  /* 0x000000000000794d */ /* 0x002fea0003800000 */
.L_x_12:
[----:B------:R-:W-:Y:S01]  /*dfc0*/  HFMA2 R8, -RZ, RZ, -0.0 , 0 ;  /* 0x80000000ff087431 */ /* 0x000fe200000001ff */
[----:B------:R-:W-:Y:S02]  /*dfd0*/  MOV R4, UR4 ;  /* 0x0000000400047c02 */ /* 0x000fe40008000f00 */
[----:B------:R-:W-:-:S07]  /*dfe0*/  MOV R9, 0x80000000 ;  /* 0x8000000000097802 */ /* 0x000fce0000000f00 */
.L_x_88:
[----:B-1----:R1:W2:Y:S02]  /*dff0*/  SYNCS.PHASECHK.TRANS64.TRYWAIT P0, [R4+URZ+0x48], R9 ;  /* 0x00004809040075a7 */ /* 0x0022a400080011ff */
[----:B--2---:R-:W-:Y:S05]  /*e000*/  @!P0 NANOSLEEP.SYNCS 0x989680 ;  /* 0x009896800000895d */ /* 0x004fea0003900000 */
[----:B------:R-:W2:Y:S02]  /*e010*/  @!P0 SYNCS.PHASECHK.TRANS64 P0, [R4+URZ+0x48], R9 ;  /* 0x00004809040085a7 */ /* 0x000ea400080010ff */
[----:B--2---:R-:W-:Y:S05]  /*e020*/  @!P0 BRA `(.L_x_88) ;  /* 0xfffffffc00f08947 */ /* 0x004fea000383ffff */
[----:B------:R-:W-:Y:S05]  /*e030*/  BRA `(.L_x_89) ;  /* 0xffffff3000847947 */ /* 0x000fea000383ffff */
.L_x_14:
[----:B------:R-:W-:Y:S01]  /*e040*/  HFMA2 R8, -RZ, RZ, -0.0 , 0 ;  /* 0x80000000ff087431 */ /* 0x000fe200000001ff */
[----:B------:R-:W-:Y:S02]  /*e050*/  MOV R4, UR4 ;  /* 0x0000000400047c02 */ /* 0x000fe40008000f00 */
[----:B------:R-:W-:-:S07]  /*e060*/  MOV R9, 0x80000000 ;  /* 0x8000000000097802 */ /* 0x000fce0000000f00 */
.L_x_90:
[----:B-1----:R1:W2:Y:S02]  /*e070*/  SYNCS.PHASECHK.TRANS64.TRYWAIT P0, [R4+URZ+0x8], R9 ;  /* 0x00000809040075a7 */ /* 0x0022a400080011ff */
[----:B--2---:R-:W-:Y:S05]  /*e080*/  @!P0 NANOSLEEP.SYNCS 0x989680 ;  /* 0x009896800000895d */ /* 0x004fea0003900000 */
[----:B------:R-:W2:Y:S02]  /*e090*/  @!P0 SYNCS.PHASECHK.TRANS64 P0, [R4+URZ+0x8], R9 ;  /* 0x00000809040085a7 */ /* 0x000ea400080010ff */
[----:B--2---:R-:W-:Y:S05]  /*e0a0*/  @!P0 BRA `(.L_x_90) ;  /* 0xfffffffc00f08947 */ /* 0x004fea000383ffff */
[----:B------:R-:W-:Y:S05]  /*e0b0*/  BRA `(.L_x_91) ;  /* 0xffffff34000c7947 */ /* 0x000fea000383ffff */
.L_x_16:
[----:B------:R-:W-:Y:S01]  /*e0c0*/  HFMA2 R8, -RZ, RZ, -0.0 , 0 ;  /* 0x80000000ff087431 */ /* 0x000fe200000001ff */
[----:B-12---:R-:W-:Y:S02]  /*e0d0*/  MOV R4, UR4 ;  /* 0x0000000400047c02 */ /* 0x006fe40008000f00 */
[----:B------:R-:W-:-:S07]  /*e0e0*/  MOV R9, 0x80000000 ;  /* 0x8000000000097802 */ /* 0x000fce0000000f00 */
.L_x_92:
[----:B-1----:R1:W2:Y:S02]  /*e0f0*/  SYNCS.PHASECHK.TRANS64.TRYWAIT P0, [R4+URZ+0x50], R9 ;  /* 0x00005009040075a7 */ /* 0x0022a400080011ff */
[----:B--2---:R-:W-:Y:S05]  /*e100*/  @!P0 NANOSLEEP.SYNCS 0x989680 ;  /* 0x009896800000895d */ /* 0x004fea0003900000 */
[----:B------:R-:W2:Y:S02]  /*e110*/  @!P0 SYNCS.PHASECHK.TRANS64 P0, [R4+URZ+0x50], R9 ;  /* 0x00005009040085a7 */ /* 0x000ea400080010ff */
[----:B--2---:R-:W-:Y:S05]  /*e120*/  @!P0 BRA `(.L_x_92) ;  /* 0xfffffffc00f08947 */ /* 0x004fea000383ffff */
[----:B------:R-:W-:Y:S05]  /*e130*/  BRA `(.L_x_93) ;  /* 0xffffff34004c7947 */ /* 0x000fea000383ffff */
.L_x_18:
[----:B-123--:R-:W-:Y:S02]  /*e140*/  MOV R4, UR7 ;  /* 0x0000000700047c02 */ /* 0x00efe40008000f00 */
[----:B------:R-:W-:Y:S07]  /*e150*/  MOV R10, R11 ;  /* 0x0000000b000a7202 */ /* 0x000fee0000000f00 */
.L_x_94:
[----:B-1----:R1:W2:Y:S02]  /*e160*/  SYNCS.PHASECHK.TRANS64.TRYWAIT P0, [R4+URZ+0x48], R11 ;  /* 0x0000480b040075a7 */ /* 0x0022a400080011ff */
[----:B--2---:R-:W-:Y:S05]  /*e170*/  @!P0 NANOSLEEP.SYNCS 0x989680 ;  /* 0x009896800000895d */ /* 0x004fea0003900000 */
[----:B------:R-:W2:Y:S02]  /*e180*/  @!P0 SYNCS.PHASECHK.TRANS64 P0, [R4+URZ+0x48], R11 ;  /* 0x0000480b040085a7 */ /* 0x000ea400080010ff */
[----:B--2---:R-:W-:Y:S05]  /*e190*/  @!P0 BRA `(.L_x_94) ;  /* 0xfffffffc00f08947 */ /* 0x004fea000383ffff */
[----:B------:R-:W-:Y:S05]  /*e1a0*/  BRA `(.L_x_95) ;  /* 0xffffff3400f07947 */ /* 0x000fea000383ffff */
.L_x_20:
[----:B--234-:R-:W-:Y:S02]  /*e1b0*/  MOV R4, UR6 ;  /* 0x0000000600047c02 */ /* 0x01cfe40008000f00 */
[-C--:B------:R-:W-:Y:S02]  /*e1c0*/  MOV R10, R7.reuse ;  /* 0x00000007000a7202 */ /* 0x080fe40000000f00 */
[----:B------:R-:W-:Y:S07]  /*e1d0*/  MOV R11, R7 ;  /* 0x00000007000b7202 */ /* 0x000fee0000000f00 */
.L_x_96:
[----:B-1----:R1:W2:Y:S02]  /*e1e0*/  SYNCS.PHASECHK.TRANS64.TRYWAIT P0, [R4+URZ+0x48], R11 ;  /* 0x0000480b040075a7 */ /* 0x0022a400080011ff */
[----:B--2---:R-:W-:Y:S05]  /*e1f0*/  @!P0 NANOSLEEP.SYNCS 0x989680 ;  /* 0x009896800000895d */ /* 0x004fea0003900000 */
[----:B------:R-:W2:Y:S02]  /*e200*/  @!P0 SYNCS.PHASECHK.TRANS64 P0, [R4+URZ+0x48], R11 ;  /* 0x0000480b040085a7 */ /* 0x000ea400080010ff */
[----:B--2---:R-:W-:Y:S05]  /*e210*/  @!P0 BRA `(.L_x_96) ;  /* 0xfffffffc00f08947 */ /* 0x004fea000383ffff */
[----:B------:R-:W-:Y:S05]  /*e220*/  BRA `(.L_x_97) ;  /* 0xffffff3800187947 */ /* 0x000fea000383ffff */
.L_x_23:
[----:B--2345:R-:W-:Y:S02]  /*e230*/  MOV R4, UR6 ;  /* 0x0000000600047c02 */ /* 0x03cfe40008000f00 */
[----:B------:R-:W-:-:S07]  /*e240*/  MOV R11, R10 ;  /* 0x0000000a000b7202 */ /* 0x000fce0000000f00 */
.L_x_98:
[----:B-1----:R1:W2:Y:S02]  /*e250*/  SYNCS.PHASECHK.TRANS64.TRYWAIT P0, [R4+URZ+0x48], R11 ;  /* 0x0000480b040075a7 */ /* 0x0022a400080011ff */
[----:B--2---:R-:W-:Y:S05]  /*e260*/  @!P0 NANOSLEEP.SYNCS 0x989680 ;  /* 0x009896800000895d */ /* 0x004fea0003900000 */
[----:B------:R-:W2:Y:S02]  /*e270*/  @!P0 SYNCS.PHASECHK.TRANS64 P0, [R4+URZ+0x48], R11 ;  /* 0x0000480b040085a7 */ /* 0x000ea400080010ff */
[----:B--2---:R-:W-:Y:S05]  /*e280*/  @!P0 BRA `(.L_x_98) ;  /* 0xfffffffc00f08947 */ /* 0x004fea000383ffff */
[----:B------:R-:W-:Y:S05]  /*e290*/  BRA `(.L_x_99) ;  /* 0xffffff3800e07947 */ /* 0x000fea000383ffff */
.L_x_25:
[----:B------:R-:W-:Y:S02]  /*e2a0*/  MOV R4, UR4 ;  /* 0x0000000400047c02 */ /* 0x000fe40008000f00 */
[----:B------:R-:W-:-:S07]  /*e2b0*/  MOV R9, R8 ;  /* 0x0000000800097202 */ /* 0x000fce0000000f00 */
.L_x_100:
[----:B-1----:R1:W2:Y:S02]  /*e2c0*/  SYNCS.PHASECHK.TRANS64.TRYWAIT P0, [R4+URZ+0x8], R9 ;  /* 0x00000809040075a7 */ /* 0x0022a400080011ff */
[----:B--2---:R-:W-:Y:S05]  /*e2d0*/  @!P0 NANOSLEEP.SYNCS 0x989680 ;  /* 0x009896800000895d */ /* 0x004fea0003900000 */
[----:B------:R-:W2:Y:S02]  /*e2e0*/  @!P0 SYNCS.PHASECHK.TRANS64 P0, [R4+URZ+0x8], R9 ;  /* 0x00000809040085a7 */ /* 0x000ea400080010ff */
[----:B--2---:R-:W-:Y:S05]  /*e2f0*/  @!P0 BRA `(.L_x_100) ;  /* 0xfffffffc00f08947 */ /* 0x004fea000383ffff */
[----:B------:R-:W-:Y:S05]  /*e300*/  BRA `(.L_x_101) ;  /* 0xffffff3800e47947 */ /* 0x000fea000383ffff */
.L_x_27:
[----:B--2345:R-:W-:Y:S02]  /*e310*/  MOV R4, UR4 ;  /* 0x0000000400047c02 */ /* 0x03cfe40008000f00 */
[----:B------:R-:W-:-:S07]  /*e320*/  MOV R9, R8 ;  /* 0x0000000800097202 */ /* 0x000fce0000000f00 */
.L_x_102:
[----:B-1----:R1:W2:Y:S02]  /*e330*/  SYNCS.PHASECHK.TRANS64.TRYWAIT P0, [R4+URZ+0x8], R9 ;  /* 0x00000809040075a7 */ /* 0x0022a400080011ff */
[----:B--2---:R-:W-:Y:S05]  /*e340*/  @!P0 NANOSLEEP.SYNCS 0x989680 ;  /* 0x009896800000895d */ /* 0x004fea0003900000 */
[----:B------:R-:W2:Y:S02]  /*e350*/  @!P0 SYNCS.PHASECHK.TRANS64 P0, [R4+URZ+0x8], R9 ;  /* 0x00000809040085a7 */ /* 0x000ea400080010ff */
[----:B--2---:R-:W-:Y:S05]  /*e360*/  @!P0 BRA `(.L_x_102) ;  /* 0xfffffffc00f08947 */ /* 0x004fea000383ffff */
[----:B------:R-:W-:Y:S05]  /*e370*/  BRA `(.L_x_26) ;  /* 0xffffff3800e87947 */ /* 0x000fea000383ffff */
.L_x_34:
[----:B------:R-:W-:-:S07]  /*e380*/  MOV R13, R12 ;  /* 0x0000000c000d7202 */ /* 0x000fce0000000f00 */
.L_x_103:
[----:B-1----:R1:W2:Y:S02]  /*e390*/  SYNCS.PHASECHK.TRANS64.TRYWAIT P0, [R8+URZ], R13 ;  /* 0x0000000d080075a7 */ /* 0x0022a400080011ff */
[----:B--2---:R-:W-:Y:S05]  /*e3a0*/  @!P0 NANOSLEEP.SYNCS 0x989680 ;  /* 0x009896800000895d */ /* 0x004fea0003900000 */
[----:B------:R-:W2:Y:S02]  /*e3b0*/  @!P0 SYNCS.PHASECHK.TRANS64 P0, [R8+URZ], R13 ;  /* 0x0000000d080085a7 */ /* 0x000ea400080010ff */
[----:B--2---:R-:W-:Y:S05]  /*e3c0*/  @!P0 BRA `(.L_x_103) ;  /* 0xfffffffc00f08947 */ /* 0x004fea000383ffff */
[----:B------:R-:W-:Y:S05]  /*e3d0*/  BRA `(.L_x_33) ;  /* 0xffffff3c00bc7947 */ /* 0x000fea000383ffff */
.L_x_37:
[----:B------:R-:W-:-:S07]  /*e3e0*/  MOV R9, R8 ;  /* 0x0000000800097202 */ /* 0x000fce0000000f00 */
.L_x_104:
[----:B-1----:R1:W2:Y:S02]  /*e3f0*/  SYNCS.PHASECHK.TRANS64.TRYWAIT P0, [R5+URZ], R9 ;  /* 0x00000009050075a7 */ /* 0x0022a400080011ff */
[----:B--2---:R-:W-:Y:S05]  /*e400*/  @!P0 NANOSLEEP.SYNCS 0x989680 ;  /* 0x009896800000895d */ /* 0x004fea0003900000 */
[----:B------:R-:W2:Y:S02]  /*e410*/  @!P0 SYNCS.PHASECHK.TRANS64 P0, [R5+URZ], R9 ;  /* 0x00000009050085a7 */ /* 0x000ea400080010ff */
[----:B--2---:R-:W-:Y:S05]  /*e420*/  @!P0 BRA `(.L_x_104) ;  /* 0xfffffffc00f08947 */ /* 0x004fea000383ffff */
[----:B------:R-:W-:Y:S05]  /*e430*/  BRA `(.L_x_36) ;  /* 0xffffff4000347947 */ /* 0x000fea000383ffff */
.L_x_39:
[----:B------:R-:W-:-:S07]  /*e440*/  MOV R4, UR4 ;  /* 0x0000000400047c02 */ /* 0x000fce0008000f00 */
.L_x_105:
[----:B-1----:R1:W2:Y:S02]  /*e450*/  SYNCS.PHASECHK.TRANS64.TRYWAIT P0, [R4+URZ], RZ ;  /* 0x000000ff040075a7 */ /* 0x0022a400080011ff */
[----:B--2---:R-:W-:Y:S05]  /*e460*/  @!P0 NANOSLEEP.SYNCS 0x989680 ;  /* 0x009896800000895d */ /* 0x004fea0003900000 */
[----:B------:R-:W2:Y:S02]  /*e470*/  @!P0 SYNCS.PHASECHK.TRANS64 P0, [R4+URZ], RZ ;  /* 0x000000ff040085a7 */ /* 0x000ea400080010ff */
[----:B--2---:R-:W-:Y:S05]  /*e480*/  @!P0 BRA `(.L_x_105) ;  /* 0xfffffffc00f08947 */ /* 0x004fea000383ffff */
[----:B------:R-:W-:Y:S05]  /*e490*/  BRA `(.L_x_106) ;  /* 0xffffff4400d07947 */ /* 0x000fea000383ffff */
.L_x_40:
[----:B------:R-:W-:-:S07]  /*e4a0*/  MOV R4, UR4 ;  /* 0x0000000400047c02 */ /* 0x000fce0008000f00 */
.L_x_107:
[----:B-1----:R1:W2:Y:S02]  /*e4b0*/  SYNCS.PHASECHK.TRANS64.TRYWAIT P0, [R4+URZ+0x10], RZ ;  /* 0x000010ff040075a7 */ /* 0x0022a400080011ff */
[----:B--2---:R-:W-:Y:S05]  /*e4c0*/  @!P0 NANOSLEEP.SYNCS 0x989680 ;  /* 0x009896800000895d */ /* 0x004fea0003900000 */
[----:B------:R-:W2:Y:S02]  /*e4d0*/  @!P0 SYNCS.PHASECHK.TRANS64 P0, [R4+URZ+0x10], RZ ;  /* 0x000010ff040085a7 */ /* 0x000ea400080010ff */
[----:B--2---:R-:W-:Y:S05]  /*e4e0*/  @!P0 BRA `(.L_x_107) ;  /* 0xfffffffc00f08947 */ /* 0x004fea000383ffff */
[----:B------:R-:W-:Y:S05]  /*e4f0*/  BRA `(.L_x_108) ;  /* 0xffffff4800a07947 */ /* 0x000fea000383ffff */
.L_x_42:
[----:B------:R-:W-:Y:S02]  /*e500*/  MOV R17, UR18 ;  /* 0x0000001200117c02 */ /* 0x000fe40008000f00 */
[----:B------:R-:W-:Y:S07]  /*e510*/  MOV R22, R23 ;  /* 0x0000001700167202 */ /* 0x000fee0000000f00 */
.L_x_109:
[----:B-1----:R1:W2:Y:S02]  /*e520*/  SYNCS.PHASECHK.TRANS64.TRYWAIT P0, [R17+URZ+0x10], R23 ;  /* 0x00001017110075a7 */ /* 0x0022a400080011ff */
[----:B--2---:R-:W-:Y:S05]  /*e530*/  @!P0 NANOSLEEP.SYNCS 0x989680 ;  /* 0x009896800000895d */ /* 0x004fea0003900000 */
[----:B------:R-:W2:Y:S02]  /*e540*/  @!P0 SYNCS.PHASECHK.TRANS64 P0, [R17+URZ+0x10], R23 ;  /* 0x00001017110085a7 */ /* 0x000ea400080010ff */
[----:B--2---:R-:W-:Y:S05]  /*e550*/  @!P0 BRA `(.L_x_109) ;  /* 0xfffffffc00f08947 */ /* 0x004fea000383ffff */
[----:B------:R-:W-:Y:S05]  /*e560*/  BRA `(.L_x_110) ;  /* 0xffffff5000187947 */ /* 0x000fea000383ffff */
.L_x_43:
[----:B------:R-:W-:Y:S02]  /*e570*/  MOV R22, UR7 ;  /* 0x0000000700167c02 */ /* 0x000fe40008000f00 */
[----:B------:R-:W-:Y:S02]  /*e580*/  MOV R23, UR7 ;  /* 0x0000000700177c02 */ /* 0x000fe40008000f00 */
[----:B------:R-:W-:Y:S07]  /*e590*/  MOV R17, UR4 ;  /* 0x0000000400117c02 */ /* 0x000fee0008000f00 */
.L_x_111:
[----:B-1----:R1:W2:Y:S02]  /*e5a0*/  SYNCS.PHASECHK.TRANS64.TRYWAIT P0, [R17+URZ+0x88], R23 ;  /* 0x00008817110075a7 */ /* 0x0022a400080011ff */
[----:B--2---:R-:W-:Y:S05]  /*e5b0*/  @!P0 NANOSLEEP.SYNCS 0x989680 ;  /* 0x009896800000895d */ /* 0x004fea0003900000 */
[----:B------:R-:W2:Y:S02]  /*e5c0*/  @!P0 SYNCS.PHASECHK.TRANS64 P0, [R17+URZ+0x88], R23 ;  /* 0x00008817110085a7 */ /* 0x000ea400080010ff */
[----:B--2---:R-:W-:Y:S05]  /*e5d0*/  @!P0 BRA `(.L_x_111) ;  /* 0xfffffffc00f08947 */ /* 0x004fea000383ffff */
[----:B------:R-:W-:Y:S05]  /*e5e0*/  BRA `(.L_x_112) ;  /* 0xffffff5000147947 */ /* 0x000fea000383ffff */
.L_x_44:
[----:B------:R-:W-:Y:S02]  /*e5f0*/  MOV R22, UR7 ;  /* 0x0000000700167c02 */ /* 0x000fe40008000f00 */
[----:B------:R-:W-:Y:S02]  /*e600*/  MOV R23, UR7 ;  /* 0x0000000700177c02 */ /* 0x000fe40008000f00 */
[----:B------:R-:W-:Y:S07]  /*e610*/  MOV R17, UR4 ;  /* 0x0000000400117c02 */ /* 0x000fee0008000f00 */
.L_x_113:
[----:B-1----:R1:W2:Y:S02]  /*e620*/  SYNCS.PHASECHK.TRANS64.TRYWAIT P0, [R17+URZ+0x90], R23 ;  /* 0x00009017110075a7 */ /* 0x0022a400080011ff */
[----:B--2---:R-:W-:Y:S05]  /*e630*/  @!P0 NANOSLEEP.SYNCS 0x989680 ;  /* 0x009896800000895d */ /* 0x004fea0003900000 */
[----:B------:R-:W2:Y:S02]  /*e640*/  @!P0 SYNCS.PHASECHK.TRANS64 P0, [R17+URZ+0x90], R23 ;  /* 0x00009017110085a7 */ /* 0x000ea400080010ff */
[----:B--2---:R-:W-:Y:S05]  /*e650*/  @!P0 BRA `(.L_x_113) ;  /* 0xfffffffc00f08947 */ /* 0x004fea000383ffff */
[----:B------:R-:W-:Y:S05]  /*e660*/  BRA `(.L_x_114) ;  /* 0xffffff5000987947 */ /* 0x000fea000383ffff */
.L_x_45:
[----:B------:R-:W-:Y:S02]  /*e670*/  MOV R17, UR21 ;  /* 0x0000001500117c02 */ /* 0x000fe40008000f00 */
[----:B------:R-:W-:Y:S07]  /*e680*/  MOV R22, R23 ;  /* 0x0000001700167202 */ /* 0x000fee0000000f00 */
.L_x_115:
[----:B-1----:R1:W2:Y:S02]  /*e690*/  SYNCS.PHASECHK.TRANS64.TRYWAIT P0, [R17+URZ+0x10], R23 ;  /* 0x00001017110075a7 */ /* 0x0022a400080011ff */
[----:B--2---:R-:W-:Y:S05]  /*e6a0*/  @!P0 NANOSLEEP.SYNCS 0x989680 ;  /* 0x009896800000895d */ /* 0x004fea0003900000 */
[----:B------:R-:W2:Y:S02]  /*e6b0*/  @!P0 SYNCS.PHASECHK.TRANS64 P0, [R17+URZ+0x10], R23 ;  /* 0x00001017110085a7 */ /* 0x000ea400080010ff */
[----:B--2---:R-:W-:Y:S05]  /*e6c0*/  @!P0 BRA `(.L_x_115) ;  /* 0xfffffffc00f08947 */ /* 0x004fea000383ffff */
[----:B------:R-:W-:Y:S05]  /*e6d0*/  BRA `(.L_x_116) ;  /* 0xffffff5000dc7947 */ /* 0x000fea000383ffff */
.L_x_47:
[----:B-1----:R-:W-:Y:S02]  /*e6e0*/  MOV R4, UR18 ;  /* 0x0000001200047c02 */ /* 0x002fe40008000f00 */
[----:B------:R-:W-:-:S07]  /*e6f0*/  MOV R11, R10 ;  /* 0x0000000a000b7202 */ /* 0x000fce0000000f00 */
.L_x_117:
[----:B-1----:R1:W3:Y:S02]  /*e700*/  SYNCS.PHASECHK.TRANS64.TRYWAIT P0, [R4+URZ+0x10], R11 ;  /* 0x0000100b040075a7 */ /* 0x0022e400080011ff */
[----:B---3--:R-:W-:Y:S05]  /*e710*/  @!P0 NANOSLEEP.SYNCS 0x989680 ;  /* 0x009896800000895d */ /* 0x008fea0003900000 */
[----:B------:R-:W3:Y:S02]  /*e720*/  @!P0 SYNCS.PHASECHK.TRANS64 P0, [R4+URZ+0x10], R11 ;  /* 0x0000100b040085a7 */ /* 0x000ee400080010ff */
[----:B---3--:R-:W-:Y:S05]  /*e730*/  @!P0 BRA `(.L_x_117) ;  /* 0xfffffffc00f08947 */ /* 0x008fea000383ffff */
[----:B------:R-:W-:Y:S05]  /*e740*/  BRA `(.L_x_118) ;  /* 0xffffff5400d87947 */ /* 0x000fea000383ffff */
.L_x_48:
[----:B------:R-:W-:Y:S02]  /*e750*/  MOV R8, UR23 ;  /* 0x0000001700087c02 */ /* 0x000fe40008000f00 */
[----:B------:R-:W-:Y:S02]  /*e760*/  MOV R9, UR23 ;  /* 0x0000001700097c02 */ /* 0x000fe40008000f00 */
[----:B------:R-:W-:-:S07]  /*e770*/  MOV R5, UR4 ;  /* 0x0000000400057c02 */ /* 0x000fce0008000f00 */
.L_x_119:
[----:B-1----:R1:W2:Y:S02]  /*e780*/  SYNCS.PHASECHK.TRANS64.TRYWAIT P0, [R5+URZ+0x88], R9 ;  /* 0x00008809050075a7 */ /* 0x0022a400080011ff */
[----:B--2---:R-:W-:Y:S05]  /*e790*/  @!P0 NANOSLEEP.SYNCS 0x989680 ;  /* 0x009896800000895d */ /* 0x004fea0003900000 */
[----:B------:R-:W2:Y:S02]  /*e7a0*/  @!P0 SYNCS.PHASECHK.TRANS64 P0, [R5+URZ+0x88], R9 ;  /* 0x00008809050085a7 */ /* 0x000ea400080010ff */
[----:B--2---:R-:W-:Y:S05]  /*e7b0*/  @!P0 BRA `(.L_x_119) ;  /* 0xfffffffc00f08947 */ /* 0x004fea000383ffff */
[----:B------:R-:W-:Y:S05]  /*e7c0*/  BRA `(.L_x_120) ;  /* 0xffffff5800887947 */ /* 0x000fea000383ffff */
.L_x_49:
[----:B------:R-:W-:Y:S01]  /*e7d0*/  MOV R4, UR4 ;  /* 0x0000000400047c02 */ /* 0x000fe20008000f00 */
[----:B------:R-:W-:Y:S01]  /*e7e0*/  UMOV UR10, UR23 ;  /* 0x00000017000a7c82 */ /* 0x000fe20008000000 */
[----:B------:R-:W-:-:S05]  /*e7f0*/  UMOV UR11, UR23 ;  /* 0x00000017000b7c82 */ /* 0x000fca0008000000 */
.L_x_121:
[----:B------:R-:W-:Y:S02]  /*e800*/  MOV R6, UR10 ;  /* 0x0000000a00067c02 */ /* 0x000fe40008000f00 */
[----:B-1----:R-:W-:-:S04]  /*e810*/  MOV R7, UR11 ;  /* 0x0000000b00077c02 */ /* 0x002fc80008000f00 */
[----:B------:R1:W2:Y:S03]  /*e820*/  SYNCS.PHASECHK.TRANS64.TRYWAIT P0, [R4+URZ+0x90], R7 ;  /* 0x00009007040075a7 */ /* 0x0002a600080011ff */
[----:B--2---:R-:W-:Y:S05]  /*e830*/  @!P0 NANOSLEEP.SYNCS 0x989680 ;  /* 0x009896800000895d */ /* 0x004fea0003900000 */
[----:B------:R-:W2:Y:S02]  /*e840*/  @!P0 SYNCS.PHASECHK.TRANS64 P0, [R4+URZ+0x90], R7 ;  /* 0x00009007040085a7 */ /* 0x000ea400080010ff */
[----:B--2---:R-:W-:Y:S05]  /*e850*/  @!P0 BRA `(.L_x_121) ;  /* 0xfffffffc00e88947 */ /* 0x004fea000383ffff */
[----:B------:R-:W-:Y:S05]  /*e860*/  BRA `(.L_x_122) ;  /* 0xffffff5800dc7947 */ /* 0x000fea000383ffff */
.L_x_50:
[----:B------:R-:W-:-:S07]  /*e870*/  MOV R4, UR4 ;  /* 0x0000000400047c02 */ /* 0x000fce0008000f00 */
.L_x_123:
[----:B-1----:R1:W2:Y:S02]  /*e880*/  SYNCS.PHASECHK.TRANS64.TRYWAIT P0, [R4+URZ+0xf0], RZ ;  /* 0x0000f0ff040075a7 */ /* 0x0022a400080011ff */
[----:B--2---:R-:W-:Y:S05]  /*e890*/  @!P0 NANOSLEEP.SYNCS 0x989680 ;  /* 0x009896800000895d */ /* 0x004fea0003900000 */
[----:B------:R-:W2:Y:S02]  /*e8a0*/  @!P0 SYNCS.PHASECHK.TRANS64 P0, [R4+URZ+0xf0], RZ ;  /* 0x0000f0ff040085a7 */ /* 0x000ea400080010ff */
[----:B--2---:R-:W-:Y:S05]  /*e8b0*/  @!P0 BRA `(.L_x_123) ;  /* 0xfffffffc00f08947 */ /* 0x004fea000383ffff */
[----:B------:R-:W-:Y:S05]  /*e8c0*/  BRA `(.L_x_124) ;  /* 0xffffff5c00147947 */ /* 0x000fea000383ffff */
.L_x_57:
[----:B------:R-:W-:-:S07]  /*e8d0*/  MOV R4, UR4 ;  /* 0x0000000400047c02 */ /* 0x000fce0008000f00 */
.L_x_125:
[----:B-1----:R1:W2:Y:S02]  /*e8e0*/  SYNCS.PHASECHK.TRANS64.TRYWAIT P0, [R4+URZ+0xc0], RZ ;  /* 0x0000c0ff040075a7 */ /* 0x0022a400080011ff */
[----:B--2---:R-:W-:Y:S05]  /*e8f0*/  @!P0 NANOSLEEP.SYNCS 0x989680 ;  /* 0x009896800000895d */ /* 0x004fea0003900000 */
[----:B------:R-:W2:Y:S02]  /*e900*/  @!P0 SYNCS.PHASECHK.TRANS64 P0, [R4+URZ+0xc0], RZ ;  /* 0x0000c0ff040085a7 */ /* 0x000ea400080010ff */
[----:B--2---:R-:W-:Y:S05]  /*e910*/  @!P0 BRA `(.L_x_125) ;  /* 0xfffffffc00f08947 */ /* 0x004fea000383ffff */
[----:B------:R-:W-:Y:S05]  /*e920*/  BRA `(.L_x_126) ;  /* 0xffffff6000f87947 */ /* 0x000fea000383ffff */
.L_x_61:
[----:B------:R-:W-:Y:S02]  /*e930*/  MOV R4, UR8 ;  /* 0x0000000800047c02 */ /* 0x000fe40008000f00 */
[----:B------:R-:W-:Y:S02]  /*e940*/  MOV R6, 0x80000000 ;  /* 0x8000000000067802 */ /* 0x000fe40000000f00 */
[----:B------:R-:W-:-:S07]  /*e950*/  MOV R7, 0x80000000 ;  /* 0x8000000000077802 */ /* 0x000fce0000000f00 */
.L_x_127:
[----:B-1----:R1:W2:Y:S02]  /*e960*/  SYNCS.PHASECHK.TRANS64.TRYWAIT P0, [R4+URZ+0xb8], R7 ;  /* 0x0000b807040075a7 */ /* 0x0022a400080011ff */
[----:B--2---:R-:W-:Y:S05]  /*e970*/  @!P0 NANOSLEEP.SYNCS 0x989680 ;  /* 0x009896800000895d */ /* 0x004fea0003900000 */
[----:B------:R-:W2:Y:S02]  /*e980*/  @!P0 SYNCS.PHASECHK.TRANS64 P0, [R4+URZ+0xb8], R7 ;  /* 0x0000b807040085a7 */ /* 0x000ea400080010ff */
[----:B--2---:R-:W-:Y:S05]  /*e990*/  @!P0 BRA `(.L_x_127) ;  /* 0xfffffffc00f08947 */ /* 0x004fea000383ffff */
[----:B------:R-:W-:Y:S05]  /*e9a0*/  BRA `(.L_x_128) ;  /* 0xffffff6400907947 */ /* 0x000fea000383ffff */
.L_x_62:
[----:B------:R-:W-:-:S07]  /*e9b0*/  MOV R4, UR8 ;  /* 0x0000000800047c02 */ /* 0x000fce0008000f00 */
.L_x_129:
[----:B-1----:R1:W2:Y:S02]  /*e9c0*/  SYNCS.PHASECHK.TRANS64.TRYWAIT P0, [R4+URZ+0x80], RZ ;  /* 0x000080ff040075a7 */ /* 0x0022a400080011ff */
[----:B--2---:R-:W-:Y:S05]  /*e9d0*/  @!P0 NANOSLEEP.SYNCS 0x989680 ;  /* 0x009896800000895d */ /* 0x004fea0003900000 */
[----:B------:R-:W2:Y:S02]  /*e9e0*/  @!P0 SYNCS.PHASECHK.TRANS64 P0, [R4+URZ+0x80], RZ ;  /* 0x000080ff040085a7 */ /* 0x000ea400080010ff */
[----:B--2---:R-:W-:Y:S05]  /*e9f0*/  @!P0 BRA `(.L_x_129) ;  /* 0xfffffffc00f08947 */ /* 0x004fea000383ffff */
[----:B------:R-:W-:Y:S05]  /*ea00*/  BRA `(.L_x_130) ;  /* 0xffffff6800707947 */ /* 0x000fea000383ffff */
.L_x_63:
[----:B------:R-:W-:-:S07]  /*ea10*/  MOV R4, UR8 ;  /* 0x0000000800047c02 */ /* 0x000fce0008000f00 */
.L_x_131:
[----:B-1----:R1:W2:Y:S02]  /*ea20*/  SYNCS.PHASECHK.TRANS64.TRYWAIT P0, [R4+URZ+0xb8], RZ ;  /* 0x0000b8ff040075a7 */ /* 0x0022a400080011ff */
[----:B--2---:R-:W-:Y:S05]  /*ea30*/  @!P0 NANOSLEEP.SYNCS 0x989680 ;  /* 0x009896800000895d */ /* 0x004fea0003900000 */
[----:B------:R-:W2:Y:S02]  /*ea40*/  @!P0 SYNCS.PHASECHK.TRANS64 P0, [R4+URZ+0xb8], RZ ;  /* 0x0000b8ff040085a7 */ /* 0x000ea400080010ff */
[----:B--2---:R-:W-:Y:S05]  /*ea50*/  @!P0 BRA `(.L_x_131) ;  /* 0xfffffffc00f08947 */ /* 0x004fea000383ffff */
[----:B------:R-:W-:Y:S05]  /*ea60*/  BRA `(.L_x_132) ;  /* 0xffffff9000047947 */ /* 0x000fea000383ffff */
.L_x_65:
[----:B------:R-:W-:Y:S02]  /*ea70*/  MOV R6, UR4 ;  /* 0x0000000400067c02 */ /* 0x000fe40008000f00 */
[----:B------:R-:W-:Y:S02]  /*ea80*/  MOV R7, UR4 ;  /* 0x0000000400077c02 */ /* 0x000fe40008000f00 */
[----:B------:R-:W-:-:S07]  /*ea90*/  MOV R4, UR8 ;  /* 0x0000000800047c02 */ /* 0x000fce0008000f00 */
.L_x_133:
[----:B-1----:R1:W4:Y:S02]  /*eaa0*/  SYNCS.PHASECHK.TRANS64.TRYWAIT P0, [R4+URZ+0x80], R7 ;  /* 0x00008007040075a7 */ /* 0x00232400080011ff */
[----:B----4-:R-:W-:Y:S05]  /*eab0*/  @!P0 NANOSLEEP.SYNCS 0x989680 ;  /* 0x009896800000895d */ /* 0x010fea0003900000 */
[----:B------:R-:W4:Y:S02]  /*eac0*/  @!P0 SYNCS.PHASECHK.TRANS64 P0, [R4+URZ+0x80], R7 ;  /* 0x00008007040085a7 */ /* 0x000f2400080010ff */
[----:B----4-:R-:W-:Y:S05]  /*ead0*/  @!P0 BRA `(.L_x_133) ;  /* 0xfffffffc00f08947 */ /* 0x010fea000383ffff */
[----:B------:R-:W-:Y:S05]  /*eae0*/  BRA `(.L_x_134) ;  /* 0xffffff9000447947 */ /* 0x000fea000383ffff */
.L_x_66:
[----:B------:R-:W-:Y:S02]  /*eaf0*/  MOV R6, UR4 ;  /* 0x0000000400067c02 */ /* 0x000fe40008000f00 */
[----:B------:R-:W-:Y:S02]  /*eb00*/  MOV R7, UR4 ;  /* 0x0000000400077c02 */ /* 0x000fe40008000f00 */
[----:B------:R-:W-:-:S07]  /*eb10*/  MOV R4, UR8 ;  /* 0x0000000800047c02 */ /* 0x000fce0008000f00 */
.L_x_135:
[----:B-1----:R1:W2:Y:S02]  /*eb20*/  SYNCS.PHASECHK.TRANS64.TRYWAIT P0, [R4+URZ+0xb8], R7 ;  /* 0x0000b807040075a7 */ /* 0x0022a400080011ff */
[----:B--2---:R-:W-:Y:S05]  /*eb30*/  @!P0 NANOSLEEP.SYNCS 0x989680 ;  /* 0x009896800000895d */ /* 0x004fea0003900000 */
[----:B------:R-:W2:Y:S02]  /*eb40*/  @!P0 SYNCS.PHASECHK.TRANS64 P0, [R4+URZ+0xb8], R7 ;  /* 0x0000b807040085a7 */ /* 0x000ea400080010ff */
[----:B--2---:R-:W-:Y:S05]  /*eb50*/  @!P0 BRA `(.L_x_135) ;  /* 0xfffffffc00f08947 */ /* 0x004fea000383ffff */
[----:B------:R-:W-:Y:S05]  /*eb60*/  BRA `(.L_x_136) ;  /* 0xffffffb0009c7947 */ /* 0x000fea000383ffff */
.L_x_69:
[----:B------:R-:W-:Y:S02]  /*eb70*/  MOV R6, UR4 ;  /* 0x0000000400067c02 */ /* 0x000fe40008000f00 */
[----:B------:R-:W-:Y:S02]  /*eb80*/  MOV R7, UR4 ;  /* 0x0000000400077c02 */ /* 0x000fe40008000f00 */
[----:B------:R-:W-:-:S07]  /*eb90*/  MOV R4, UR7 ;  /* 0x0000000700047c02 */ /* 0x000fce0008000f00 */
.L_x_137:
[----:B-1----:R1:W2:Y:S02]  /*eba0*/  SYNCS.PHASECHK.TRANS64.TRYWAIT P0, [R4+URZ+0x80], R7 ;  /* 0x00008007040075a7 */ /* 0x0022a400080011ff */
[----:B--2---:R-:W-:Y:S05]  /*ebb0*/  @!P0 NANOSLEEP.SYNCS 0x989680 ;  /* 0x009896800000895d */ /* 0x004fea0003900000 */
[----:B------:R-:W2:Y:S02]  /*ebc0*/  @!P0 SYNCS.PHASECHK.TRANS64 P0, [R4+URZ+0x80], R7 ;  /* 0x00008007040085a7 */ /* 0x000ea400080010ff */
[----:B--2---:R-:W-:Y:S05]  /*ebd0*/  @!P0 BRA `(.L_x_137) ;  /* 0xfffffffc00f08947 */ /* 0x004fea000383ffff */
[----:B------:R-:W-:Y:S05]  /*ebe0*/  BRA `(.L_x_138) ;  /* 0xffffffb8000c7947 */ /* 0x000fea000383ffff */
.L_x_70:
[----:B------:R-:W-:Y:S02]  /*ebf0*/  MOV R6, UR4 ;  /* 0x0000000400067c02 */ /* 0x000fe40008000f00 */
[----:B------:R-:W-:Y:S02]  /*ec00*/  MOV R7, UR4 ;  /* 0x0000000400077c02 */ /* 0x000fe40008000f00 */
[----:B------:R-:W-:-:S07]  /*ec10*/  MOV R4, UR7 ;  /* 0x0000000700047c02 */ /* 0x000fce0008000f00 */
.L_x_139:
[----:B-1----:R1:W2:Y:S02]  /*ec20*/  SYNCS.PHASECHK.TRANS64.TRYWAIT P0, [R4+URZ+0xb8], R7 ;  /* 0x0000b807040075a7 */ /* 0x0022a400080011ff */
[----:B--2---:R-:W-:Y:S05]  /*ec30*/  @!P0 NANOSLEEP.SYNCS 0x989680 ;  /* 0x009896800000895d */ /* 0x004fea0003900000 */
[----:B------:R-:W2:Y:S02]  /*ec40*/  @!P0 SYNCS.PHASECHK.TRANS64 P0, [R4+URZ+0xb8], R7 ;  /* 0x0000b807040085a7 */ /* 0x000ea400080010ff */
[----:B--2---:R-:W-:Y:S05]  /*ec50*/  @!P0 BRA `(.L_x_139) ;  /* 0xfffffffc00f08947 */ /* 0x004fea000383ffff */
[----:B------:R-:W-:Y:S05]  /*ec60*/  BRA `(.L_x_140) ;  /* 0xffffffcc00987947 */ /* 0x000fea000383ffff */
.L_x_72:
[----:B------:R-:W-:Y:S02]  /*ec70*/  MOV R6, UR4 ;  /* 0x0000000400067c02 */ /* 0x000fe40008000f00 */
[----:B------:R-:W-:-:S07]  /*ec80*/  MOV R7, UR4 ;  /* 0x0000000400077c02 */ /* 0x000fce0008000f00 */
.L_x_141:
[----:B-1----:R1:W2:Y:S02]  /*ec90*/  SYNCS.PHASECHK.TRANS64.TRYWAIT P0, [R4+URZ+0xb8], R7 ;  /* 0x0000b807040075a7 */ /* 0x0022a400080011ff */
[----:B--2---:R-:W-:Y:S05]  /*eca0*/  @!P0 NANOSLEEP.SYNCS 0x989680 ;  /* 0x009896800000895d */ /* 0x004fea0003900000 */
[----:B------:R-:W2:Y:S02]  /*ecb0*/  @!P0 SYNCS.PHASECHK.TRANS64 P0, [R4+URZ+0xb8], R7 ;  /* 0x0000b807040085a7 */ /* 0x000ea400080010ff */
[----:B--2---:R-:W-:Y:S05]  /*ecc0*/  @!P0 BRA `(.L_x_141) ;  /* 0xfffffffc00f08947 */ /* 0x004fea000383ffff */
[----:B------:R-:W-:Y:S05]  /*ecd0*/  BRA `(.L_x_142) ;  /* 0xffffffd000e47947 */ /* 0x000fea000383ffff */
.L_x_81:
[----:B-1----:R1:W3:Y:S02]  /*ece0*/  SYNCS.PHASECHK.TRANS64.TRYWAIT P0, [R38+URZ+0xa0], RZ ;  /* 0x0000a0ff260075a7 */ /* 0x0022e400080011ff */
[----:B---3--:R-:W-:Y:S05]  /*ecf0*/  @!P0 NANOSLEEP.SYNCS 0x989680 ;  /* 0x009896800000895d */ /* 0x008fea0003900000 */
[----:B------:R-:W3:Y:S02]  /*ed00*/  @!P0 SYNCS.PHASECHK.TRANS64 P0, [R38+URZ+0xa0], RZ ;  /* 0x0000a0ff260085a7 */ /* 0x000ee400080010ff */
[----:B---3--:R-:W-:Y:S05]  /*ed10*/  @!P0 BRA `(.L_x_81) ;  /* 0xfffffffc00f08947 */ /* 0x008fea000383ffff */
[----:B------:R-:W-:Y:S05]  /*ed20*/  BRA `(.L_x_143) ;  /* 0xffffffe000b87947 */ /* 0x000fea000383ffff */
.L_x_82:
[----:B------:R-:W-:Y:S01]  /*ed30*/  HFMA2 R4, -RZ, RZ, -0.0 , 0 ;  /* 0x80000000ff047431 */ /* 0x000fe200000001ff */
[----:B------:R-:W-:-:S07]  /*ed40*/  MOV R5, 0x80000000 ;  /* 0x8000000000057802 */ /* 0x000fce0000000f00 */
.L_x_144:
[----:B---3--:R3:W4:Y:S02]  /*ed50*/  SYNCS.PHASECHK.TRANS64.TRYWAIT P0, [R38+URZ+0xc8], R5 ;  /* 0x0000c805260075a7 */ /* 0x00872400080011ff */
[----:B----4-:R-:W-:Y:S05]  /*ed60*/  @!P0 NANOSLEEP.SYNCS 0x989680 ;  /* 0x009896800000895d */ /* 0x010fea0003900000 */
[----:B------:R-:W4:Y:S02]  /*ed70*/  @!P0 SYNCS.PHASECHK.TRANS64 P0, [R38+URZ+0xc8], R5 ;  /* 0x0000c805260085a7 */ /* 0x000f2400080010ff */
[----:B----4-:R-:W-:Y:S05]  /*ed80*/  @!P0 BRA `(.L_x_144) ;  /* 0xfffffffc00f08947 */ /* 0x010fea000383ffff */
[----:B------:R-:W-:Y:S05]  /*ed90*/  BRA `(.L_x_145) ;  /* 0xffffffe000ac7947 */ /* 0x000fea000383ffff */
.L_x_84:
[----:B---3--:R-:W-:Y:S02]  /*eda0*/  MOV R2, UR7 ;  /* 0x0000000700027c02 */ /* 0x008fe40008000f00 */
[----:B------:R-:W-:-:S07]  /*edb0*/  MOV R7, R6 ;  /* 0x0000000600077202 */ /* 0x000fce0000000f00 */
.L_x_146:
[----:B--2---:R2:W3:Y:S02]  /*edc0*/  SYNCS.PHASECHK.TRANS64.TRYWAIT P0, [R2+URZ+0xc8], R7 ;  /* 0x0000c807020075a7 */ /* 0x0044e400080011ff */
[----:B---3--:R-:W-:Y:S05]  /*edd0*/  @!P0 NANOSLEEP.SYNCS 0x989680 ;  /* 0x009896800000895d */ /* 0x008fea0003900000 */
[----:B------:R-:W3:Y:S02]  /*ede0*/  @!P0 SYNCS.PHASECHK.TRANS64 P0, [R2+URZ+0xc8], R7 ;  /* 0x0000c807020085a7 */ /* 0x000ee400080010ff */
[----:B---3--:R-:W-:Y:S05]  /*edf0*/  @!P0 BRA `(.L_x_146) ;  /* 0xfffffffc00f08947 */ /* 0x008fea000383ffff */
[----:B------:R-:W-:Y:S05]  /*ee00*/  BRA `(.L_x_147) ;  /* 0xffffffec00f07947 */ /* 0x000fea000383ffff */
        .weak           $__internal_0_$__cuda_sm10x_tcgen05_guardrail_trap_col_being_dealloced_not_returned_by_alloc
        .type           $__internal_0_$__cuda_sm10x_tcgen05_guardrail_trap_col_being_dealloced_not_returned_by_alloc,@function
        .size           $__internal_0_$__cuda_sm10x_tcgen05_guardrail_trap_col_being_dealloced_not_returned_by_alloc,($__internal_1_$__cuda_sm10x_tcgen05_guardrail_trap_phase_invalid_during_alloc - $__internal_0_$__cuda_sm10x_tcgen05_guardrail_trap_col_being_dealloced_not_returned_by_alloc)
$__internal_0_$__cuda_sm10x_tcgen05_guardrail_trap_col_being_dealloced_not_returned_by_alloc:
[----:B------:R-:W-:Y:S05]  /*ee10*/  BPT.TRAP 0x1 ;  /* 0x000000040000795c */ /* 0x000fea0000300000 */
[----:B------:R-:W-:-:S04]  /*ee20*/  HFMA2 R5, -RZ, RZ, 0, 0 ;  /* 0x00000000ff057431 */ /* 0x000fc800000001ff */
[----:B------:R-:W-:Y:S05]  /*ee30*/  RET.REL.NODEC R4 `(kernel_cutlass_kernel_flash_attncuteflash_fwd_sm100FlashAttentionForwardSm100_object_at__tensor0000o19211101213_tensor0000o19211101213_tensor0000o12810111213_tensor0000o12811101213_tensor_0) ;  /* 0xffffff1004707950 */ /* 0x000fea0003c3ffff */
        .weak           $__internal_1_$__cuda_sm10x_tcgen05_guardrail_trap_phase_invalid_during_alloc
        .type           $__internal_1_$__cuda_sm10x_tcgen05_guardrail_trap_phase_invalid_during_alloc,@function
        .size           $__internal_1_$__cuda_sm10x_tcgen05_guardrail_trap_phase_invalid_during_alloc,($__internal_2_$__cuda_sm10x_tcgen05_guardrail_trap_unallocated_columns_being_dealloced - $__internal_1_$__cuda_sm10x_tcgen05_guardrail_trap_phase_invalid_during_alloc)
$__internal_1_$__cuda_sm10x_tcgen05_guardrail_trap_phase_invalid_during_alloc:
[----:B------:R-:W-:Y:S05]  /*ee40*/  BPT.TRAP 0x1 ;  /* 0x000000040000795c */ /* 0x000fea0000300000 */
[----:B------:R-:W-:-:S04]  /*ee50*/  MOV R5, 0x0 ;  /* 0x0000000000057802 */ /* 0x000fc80000000f00 */
[----:B------:R-:W-:Y:S05]  /*ee60*/  RET.REL.NODEC R4 `(kernel_cutlass_kernel_flash_attncuteflash_fwd_sm100FlashAttentionForwardSm100_object_at__tensor0000o19211101213_tensor0000o19211101213_tensor0000o12810111213_tensor0000o12811101213_tensor_0) ;  /* 0xffffff1004647950 */ /* 0x000fea0003c3ffff */
        .weak           $__internal_2_$__cuda_sm10x_tcgen05_guardrail_trap_unallocated_columns_being_dealloced
        .type           $__internal_2_$__cuda_sm10x_tcgen05_guardrail_trap_unallocated_columns_being_dealloced,@function
        .size           $__internal_2_$__cuda_sm10x_tcgen05_guardrail_trap_unallocated_columns_being_dealloced,(.L_x_166 - $__internal_2_$__cuda_sm10x_tcgen05_guardrail_trap_unallocated_columns_being_dealloced)
$__internal_2_$__cuda_sm10x_tcgen05_guardrail_trap_unallocated_columns_being_dealloced:
[----:B------:R-:W-:Y:S05]  /*ee70*/  BPT.TRAP 0x1 ;  /* 0x000000040000795c */ /* 0x000fea0000300000 */
[----:B------:R-:W-:-:S04]  /*ee80*/  HFMA2 R5, -RZ, RZ, 0, 0 ;  /* 0x00000000ff057431 */ /* 0x000fc800000001ff */
[----:B------:R-:W-:Y:S05]  /*ee90*/  RET.REL.NODEC R4 `(kernel_cutlass_kernel_flash_attncuteflash_fwd_sm100FlashAttentionForwardSm100_object_at__tensor0000o19211101213_tensor0000o19211101213_tensor0000o12810111213_tensor0000o12811101213_tensor_0) ;  /* 0xffffff1004587950 */ /* 0x000fea0003c3ffff */
.L_x_148:
[----:B------:R-:W-:-:S00]  /*eea0*/  BRA `(.L_x_148) ;  /* 0xfffffffc00fc7947 */ /* 0x000fc0000383ffff */
[----:B------:R-:W-:-:S00]  /*eeb0*/  NOP ;  /* 0x0000000000007918 */ /* 0x000fc00000000000 */
        /* <DEDUP_REMOVED lines=12> */
.L_x_166:


//--------------------- .nv.shared.kernel_cutlass_kernel_flash_attncuteflash_fwd_sm100FlashAttentionForwardSm100_object_at__tensor0000o19211101213_tensor0000o19211101213_tensor0000o12810111213_tensor0000o12811101213_tensor_0 --------------------------
	.section	.nv.shared.kernel_cutlass_kernel_flash_attncuteflash_fwd_sm100FlashAttentionForwardSm100_object_at__tensor0000o19211101213_tensor0000o19211101213_tensor0000o12810111213_tensor0000o12811101213_tensor_0,"aw",@nobits
	.sectionflags	@""
	.align	1024
	.zero		1024


//--------------------- .nv.shared.reserved.0     --------------------------
	.section	.nv.shared.reserved.0,"aw",@nobits
	.align	8
	.weak		__nv_reservedSMEM_offset_0_alias
	.size		__nv_reservedSMEM_offset_0_alias, 0, 64
	.other		__nv_reservedSMEM_offset_0_alias,@"STO_CUDA_RESERVED_SHARED STV_DEFAULT"
__nv_reservedSMEM_offset_0_alias:
	.zero		0
.nv.shared.reserved.0:
	.zero		64
	.weak		__nv_reservedSMEM_allocation_phase
	.type		__nv_reservedSMEM_allocation_phase,@object
	.size		__nv_reservedSMEM_allocation_phase,(.L_0 - __nv_reservedSMEM_allocation_phase)
__nv_reservedSMEM_allocation_phase:
	.zero		1
.L_0:
	.zero		7
	.weak		__nv_reservedSMEM_devtool_atexit_pc
	.type		__nv_reservedSMEM_devtool_atexit_pc,@object
	.size		__nv_reservedSMEM_devtool_atexit_pc,(__nv_reservedSMEM_allocation_mask - __nv_reservedSMEM_devtool_atexit_pc)
__nv_reservedSMEM_devtool_atexit_pc:
	.zero		8
	.weak		__nv_reservedSMEM_allocation_mask
	.type		__nv_reservedSMEM_allocation_mask,@object
	.size		__nv_reservedSMEM_allocation_mask,(.L_2 - __nv_reservedSMEM_allocation_mask)
__nv_reservedSMEM_allocation_mask:
	.zero		4
.L_2:
	.zero		4
	.weak		__nv_reservedSMEM_tmem_allocation_pipeline_mbarrier
	.type		__nv_reservedSMEM_tmem_allocation_pipeline_mbarrier,@object
	.size		__nv_reservedSMEM_tmem_allocation_pipeline_mbarrier,(__nv_reservedSMEM_tmem_allocation_pipeline_mbarrier_parity - __nv_reservedSMEM_tmem_allocation_pipeline_mbarrier)
__nv_reservedSMEM_tmem_allocation_pipeline_mbarrier:
	.zero		8
	.weak		__nv_reservedSMEM_tmem_allocation_pipeline_mbarrier_parity
	.type		__nv_reservedSMEM_tmem_allocation_pipeline_mbarrier_parity,@object
	.size		__nv_reservedSMEM_tmem_allocation_pipeline_mbarrier_parity,(.L_4 - __nv_reservedSMEM_tmem_allocation_pipeline_mbarrier_parity)
__nv_reservedSMEM_tmem_allocation_pipeline_mbarrier_parity:
	.zero		4
.L_4:


//--------------------- .nv.constant0.kernel_cutlass_kernel_flash_attncuteflash_fwd_sm100FlashAttentionForwardSm100_object_at__tensor0000o19211101213_tensor0000o19211101213_tensor0000o12810111213_tensor0000o12811101213_tensor_0 --------------------------
	.section	.nv.constant0.kernel_cutlass_kernel_flash_attncuteflash_fwd_sm100FlashAttentionForwardSm100_object_at__tensor0000o19211101213_tensor0000o19211101213_tensor0000o12810111213_tensor0000o12811101213_tensor_0,"a",@progbits
	.sectionflags	@""
	.align	4
.nv.constant0.kernel_cutlass_kernel_flash_attncuteflash_fwd_sm100FlashAttentionForwardSm100_object_at__tensor0000o19211101213_tensor0000o19211101213_tensor0000o12810111213_tensor0000o12811101213_tensor_0:
	.zero		1640


//--------------------- SYMBOLS --------------------------

	.type		.nv.reservedSmem.offset0,@object
	.size		.nv.reservedSmem.offset0,0x4
	.type		.nv.reservedSmem.cap,@object
	.size		.nv.reservedSmem.cap,0x4
